//
// Generated by NVIDIA NVVM Compiler
//
// Compiler Build ID: CL-36424714
// Cuda compilation tools, release 13.0, V13.0.88
// Based on NVVM 20.0.0
//

.version 9.0
.target sm_100
.address_size 64

	// .globl	_Z17small_sortManagerPiiiii
.extern .func  (.param .b32 func_retval0) vprintf
(
	.param .b64 vprintf_param_0,
	.param .b64 vprintf_param_1
)
;
// _ZZ17small_sortManagerPiiiiiE9shared_AB has been demoted
// _ZZ28small_sortManager_extraSlicePiiiiiiiE9shared_AB has been demoted
.global .align 1 .b8 $str[29] = {69, 82, 82, 79, 82, 32, 116, 104, 114, 101, 97, 100, 32, 110, 117, 109, 32, 37, 100, 32, 98, 108, 111, 99, 107, 32, 37, 100};

.visible .entry _Z17small_sortManagerPiiiii(
	.param .u64 .ptr .align 1 _Z17small_sortManagerPiiiii_param_0,
	.param .u32 _Z17small_sortManagerPiiiii_param_1,
	.param .u32 _Z17small_sortManagerPiiiii_param_2,
	.param .u32 _Z17small_sortManagerPiiiii_param_3,
	.param .u32 _Z17small_sortManagerPiiiii_param_4
)
{
	.reg .pred 	%p<21>;
	.reg .b32 	%r<57>;
	.reg .b64 	%rd<11>;
	// demoted variable
	.shared .align 4 .b8 _ZZ17small_sortManagerPiiiiiE9shared_AB[4096];
	ld.param.u64 	%rd2, [_Z17small_sortManagerPiiiii_param_0];
	ld.param.u32 	%r22, [_Z17small_sortManagerPiiiii_param_1];
	ld.param.u32 	%r23, [_Z17small_sortManagerPiiiii_param_2];
	cvta.to.global.u64 	%rd1, %rd2;
	add.s32 	%r1, %r23, %r22;
	bar.sync 	0;
	mov.u32 	%r2, %tid.x;
	setp.ge.u32 	%p1, %r2, %r22;
	shl.b32 	%r24, %r2, 2;
	mov.u32 	%r25, _ZZ17small_sortManagerPiiiiiE9shared_AB;
	add.s32 	%r3, %r25, %r24;
	@%p1 bra 	$L__BB0_2;
	mov.u32 	%r26, %ctaid.x;
	mad.lo.s32 	%r27, %r1, %r26, %r2;
	mul.wide.u32 	%rd3, %r27, 4;
	add.s64 	%rd4, %rd1, %rd3;
	ld.global.u32 	%r28, [%rd4];
	st.shared.u32 	[%r3], %r28;
$L__BB0_2:
	setp.lt.u32 	%p2, %r2, %r22;
	setp.ge.u32 	%p3, %r2, %r1;
	or.pred  	%p4, %p2, %p3;
	@%p4 bra 	$L__BB0_4;
	mov.u32 	%r30, %ctaid.x;
	mad.lo.s32 	%r31, %r1, %r30, %r2;
	mul.wide.u32 	%rd5, %r31, 4;
	add.s64 	%rd6, %rd1, %rd5;
	ld.global.u32 	%r32, [%rd6];
	st.shared.u32 	[%r3], %r32;
$L__BB0_4:
	bar.sync 	0;
	setp.ge.s32 	%p5, %r2, %r1;
	@%p5 bra 	$L__BB0_14;
	setp.gt.s32 	%p6, %r2, %r22;
	sub.s32 	%r33, %r2, %r22;
	selp.b32 	%r52, %r33, 0, %p6;
	min.s32 	%r54, %r2, %r22;
	mov.u32 	%r53, %r52;
$L__BB0_6:
	sub.s32 	%r34, %r54, %r52;
	abs.s32 	%r35, %r34;
	shr.u32 	%r36, %r35, 31;
	add.s32 	%r37, %r35, %r36;
	shr.s32 	%r38, %r37, 1;
	sub.s32 	%r9, %r54, %r38;
	add.s32 	%r10, %r38, %r53;
	setp.lt.s32 	%p7, %r9, 0;
	setp.gt.s32 	%p8, %r10, %r23;
	or.pred  	%p9, %p7, %p8;
	@%p9 bra 	$L__BB0_20;
	setp.eq.s32 	%p10, %r9, %r22;
	setp.eq.s32 	%p11, %r10, 0;
	or.pred  	%p12, %p10, %p11;
	shl.b32 	%r40, %r9, 2;
	add.s32 	%r11, %r25, %r40;
	add.s32 	%r42, %r22, %r10;
	shl.b32 	%r43, %r42, 2;
	add.s32 	%r12, %r25, %r43;
	@%p12 bra 	$L__BB0_9;
	ld.shared.u32 	%r44, [%r11];
	ld.shared.u32 	%r45, [%r12+-4];
	setp.le.s32 	%p13, %r44, %r45;
	@%p13 bra 	$L__BB0_20;
$L__BB0_9:
	setp.eq.s32 	%p14, %r10, %r23;
	setp.eq.s32 	%p15, %r9, 0;
	or.pred  	%p16, %p14, %p15;
	@%p16 bra 	$L__BB0_11;
	ld.shared.u32 	%r46, [%r11+-4];
	ld.shared.u32 	%r47, [%r12];
	setp.gt.s32 	%p17, %r46, %r47;
	@%p17 bra 	$L__BB0_19;
$L__BB0_11:
	setp.lt.s32 	%p18, %r9, %r22;
	@%p18 bra 	$L__BB0_15;
	ld.shared.u32 	%r56, [%r12];
$L__BB0_13:
	mov.u32 	%r48, %ctaid.x;
	mad.lo.s32 	%r49, %r1, %r48, %r2;
	mul.wide.u32 	%rd7, %r49, 4;
	add.s64 	%rd8, %rd1, %rd7;
	st.global.u32 	[%rd8], %r56;
$L__BB0_14:
	ret;
$L__BB0_15:
	setp.ne.s32 	%p19, %r10, %r23;
	@%p19 bra 	$L__BB0_17;
	ld.shared.u32 	%r55, [%r11];
	bra.uni 	$L__BB0_18;
$L__BB0_17:
	ld.shared.u32 	%r55, [%r11];
	ld.shared.u32 	%r56, [%r12];
	setp.gt.s32 	%p20, %r55, %r56;
	@%p20 bra 	$L__BB0_13;
$L__BB0_18:
	mov.u32 	%r50, %ctaid.x;
	mad.lo.s32 	%r51, %r1, %r50, %r2;
	mul.wide.u32 	%rd9, %r51, 4;
	add.s64 	%rd10, %rd1, %rd9;
	st.global.u32 	[%rd10], %r55;
	bra.uni 	$L__BB0_14;
$L__BB0_19:
	add.s32 	%r54, %r9, -1;
	add.s32 	%r53, %r10, 1;
	bra.uni 	$L__BB0_6;
$L__BB0_20:
	add.s32 	%r52, %r9, 1;
	bra.uni 	$L__BB0_6;

}
	// .globl	_Z28small_sortManager_extraSlicePiiiiiii
.visible .entry _Z28small_sortManager_extraSlicePiiiiiii(
	.param .u64 .ptr .align 1 _Z28small_sortManager_extraSlicePiiiiiii_param_0,
	.param .u32 _Z28small_sortManager_extraSlicePiiiiiii_param_1,
	.param .u32 _Z28small_sortManager_extraSlicePiiiiiii_param_2,
	.param .u32 _Z28small_sortManager_extraSlicePiiiiiii_param_3,
	.param .u32 _Z28small_sortManager_extraSlicePiiiiiii_param_4,
	.param .u32 _Z28small_sortManager_extraSlicePiiiiiii_param_5,
	.param .u32 _Z28small_sortManager_extraSlicePiiiiiii_param_6
)
{
	.reg .pred 	%p<64>;
	.reg .b32 	%r<142>;
	.reg .b64 	%rd<7>;
	// demoted variable
	.shared .align 4 .b8 _ZZ28small_sortManager_extraSlicePiiiiiiiE9shared_AB[4096];
	ld.param.u64 	%rd4, [_Z28small_sortManager_extraSlicePiiiiiii_param_0];
	ld.param.u32 	%r61, [_Z28small_sortManager_extraSlicePiiiiiii_param_1];
	ld.param.u32 	%r62, [_Z28small_sortManager_extraSlicePiiiiiii_param_2];
	ld.param.u32 	%r63, [_Z28small_sortManager_extraSlicePiiiiiii_param_3];
	ld.param.u32 	%r64, [_Z28small_sortManager_extraSlicePiiiiiii_param_4];
	ld.param.u32 	%r65, [_Z28small_sortManager_extraSlicePiiiiiii_param_6];
	cvta.to.global.u64 	%rd1, %rd4;
	add.s32 	%r1, %r62, %r61;
	mov.u32 	%r2, %ctaid.x;
	bar.sync 	0;
	mov.u32 	%r3, %tid.x;
	setp.ge.u32 	%p1, %r3, %r61;
	mad.lo.s32 	%r66, %r1, %r2, %r3;
	mul.wide.u32 	%rd5, %r66, 4;
	add.s64 	%rd2, %rd1, %rd5;
	shl.b32 	%r67, %r3, 2;
	mov.u32 	%r68, _ZZ28small_sortManager_extraSlicePiiiiiiiE9shared_AB;
	add.s32 	%r4, %r68, %r67;
	@%p1 bra 	$L__BB1_2;
	ld.global.u32 	%r69, [%rd2];
	st.shared.u32 	[%r4], %r69;
$L__BB1_2:
	setp.eq.s32 	%p2, %r2, %r65;
	selp.b32 	%r70, %r63, %r61, %p2;
	shl.b32 	%r71, %r70, 2;
	add.s32 	%r5, %r68, %r71;
	setp.lt.u32 	%p3, %r3, %r61;
	setp.ge.u32 	%p4, %r3, %r1;
	or.pred  	%p5, %p3, %p4;
	@%p5 bra 	$L__BB1_4;
	ld.global.u32 	%r74, [%rd2];
	sub.s32 	%r75, %r3, %r61;
	shl.b32 	%r76, %r75, 2;
	add.s32 	%r77, %r5, %r76;
	st.shared.u32 	[%r77], %r74;
$L__BB1_4:
	setp.ne.s32 	%p6, %r2, %r65;
	setp.ge.u32 	%p7, %r3, %r63;
	mad.lo.s32 	%r78, %r65, %r1, %r3;
	mul.wide.u32 	%rd6, %r78, 4;
	add.s64 	%rd3, %rd1, %rd6;
	or.pred  	%p8, %p7, %p6;
	@%p8 bra 	$L__BB1_6;
	ld.global.u32 	%r79, [%rd3];
	st.shared.u32 	[%r4], %r79;
$L__BB1_6:
	setp.ne.s32 	%p9, %r2, %r65;
	setp.lt.u32 	%p10, %r3, %r63;
	or.pred  	%p11, %p10, %p9;
	add.s32 	%r6, %r64, %r63;
	setp.ge.u32 	%p12, %r3, %r6;
	or.pred  	%p13, %p11, %p12;
	@%p13 bra 	$L__BB1_8;
	ld.global.u32 	%r81, [%rd3];
	sub.s32 	%r82, %r3, %r63;
	shl.b32 	%r83, %r82, 2;
	add.s32 	%r84, %r5, %r83;
	st.shared.u32 	[%r84], %r81;
$L__BB1_8:
	setp.ne.s32 	%p14, %r2, %r65;
	bar.sync 	0;
	@%p14 bra 	$L__BB1_42;
	setp.ge.s32 	%p31, %r63, %r64;
	@%p31 bra 	$L__BB1_26;
	setp.ge.s32 	%p48, %r3, %r6;
	@%p48 bra 	$L__BB1_52;
	setp.gt.s32 	%p49, %r3, %r64;
	sub.s32 	%r113, %r3, %r64;
	min.s32 	%r127, %r3, %r64;
	selp.b32 	%r128, %r113, 0, %p49;
	mov.u32 	%r129, %r128;
$L__BB1_12:
	sub.s32 	%r114, %r127, %r129;
	abs.s32 	%r115, %r114;
	shr.u32 	%r116, %r115, 31;
	add.s32 	%r117, %r115, %r116;
	shr.s32 	%r118, %r117, 1;
	sub.s32 	%r12, %r127, %r118;
	add.s32 	%r13, %r118, %r128;
	setp.lt.s32 	%p50, %r12, 0;
	setp.gt.s32 	%p51, %r13, %r63;
	or.pred  	%p52, %p50, %p51;
	@%p52 bra 	$L__BB1_25;
	setp.eq.s32 	%p53, %r12, %r64;
	setp.eq.s32 	%p54, %r13, 0;
	or.pred  	%p55, %p53, %p54;
	shl.b32 	%r120, %r12, 2;
	add.s32 	%r14, %r5, %r120;
	shl.b32 	%r121, %r13, 2;
	add.s32 	%r15, %r68, %r121;
	@%p55 bra 	$L__BB1_15;
	ld.shared.u32 	%r123, [%r14];
	ld.shared.u32 	%r124, [%r15+-4];
	setp.le.s32 	%p56, %r123, %r124;
	@%p56 bra 	$L__BB1_25;
$L__BB1_15:
	setp.eq.s32 	%p57, %r13, %r63;
	setp.eq.s32 	%p58, %r12, 0;
	or.pred  	%p59, %p57, %p58;
	@%p59 bra 	$L__BB1_17;
	ld.shared.u32 	%r125, [%r14+-4];
	ld.shared.u32 	%r126, [%r15];
	setp.gt.s32 	%p60, %r125, %r126;
	@%p60 bra 	$L__BB1_24;
$L__BB1_17:
	setp.lt.s32 	%p61, %r12, %r64;
	@%p61 bra 	$L__BB1_20;
	ld.shared.u32 	%r131, [%r15];
$L__BB1_19:
	st.global.u32 	[%rd3], %r131;
	bra.uni 	$L__BB1_52;
$L__BB1_20:
	setp.ne.s32 	%p62, %r13, %r63;
	@%p62 bra 	$L__BB1_22;
	ld.shared.u32 	%r130, [%r14];
	bra.uni 	$L__BB1_23;
$L__BB1_22:
	ld.shared.u32 	%r130, [%r14];
	ld.shared.u32 	%r131, [%r15];
	setp.gt.s32 	%p63, %r130, %r131;
	@%p63 bra 	$L__BB1_19;
$L__BB1_23:
	st.global.u32 	[%rd3], %r130;
	bra.uni 	$L__BB1_52;
$L__BB1_24:
	add.s32 	%r127, %r12, -1;
	add.s32 	%r128, %r13, 1;
	bra.uni 	$L__BB1_12;
$L__BB1_25:
	add.s32 	%r129, %r12, 1;
	bra.uni 	$L__BB1_12;
$L__BB1_26:
	setp.ge.s32 	%p32, %r3, %r6;
	@%p32 bra 	$L__BB1_52;
	setp.gt.s32 	%p33, %r3, %r63;
	sub.s32 	%r99, %r3, %r63;
	min.s32 	%r132, %r3, %r63;
	selp.b32 	%r133, %r99, 0, %p33;
	mov.u32 	%r134, %r133;
$L__BB1_28:
	sub.s32 	%r100, %r132, %r134;
	abs.s32 	%r101, %r100;
	shr.u32 	%r102, %r101, 31;
	add.s32 	%r103, %r101, %r102;
	shr.s32 	%r104, %r103, 1;
	sub.s32 	%r30, %r132, %r104;
	add.s32 	%r31, %r104, %r133;
	setp.lt.s32 	%p34, %r30, 0;
	setp.gt.s32 	%p35, %r31, %r64;
	or.pred  	%p36, %p34, %p35;
	@%p36 bra 	$L__BB1_41;
	setp.eq.s32 	%p37, %r30, %r63;
	setp.eq.s32 	%p38, %r31, 0;
	or.pred  	%p39, %p37, %p38;
	shl.b32 	%r106, %r30, 2;
	add.s32 	%r32, %r68, %r106;
	shl.b32 	%r108, %r31, 2;
	add.s32 	%r33, %r5, %r108;
	@%p39 bra 	$L__BB1_31;
	ld.shared.u32 	%r109, [%r32];
	ld.shared.u32 	%r110, [%r33+-4];
	setp.le.s32 	%p40, %r109, %r110;
	@%p40 bra 	$L__BB1_41;
$L__BB1_31:
	setp.eq.s32 	%p41, %r31, %r64;
	setp.eq.s32 	%p42, %r30, 0;
	or.pred  	%p43, %p41, %p42;
	@%p43 bra 	$L__BB1_33;
	ld.shared.u32 	%r111, [%r32+-4];
	ld.shared.u32 	%r112, [%r33];
	setp.gt.s32 	%p44, %r111, %r112;
	@%p44 bra 	$L__BB1_40;
$L__BB1_33:
	setp.lt.s32 	%p45, %r30, %r63;
	@%p45 bra 	$L__BB1_36;
	ld.shared.u32 	%r136, [%r33];
$L__BB1_35:
	st.global.u32 	[%rd3], %r136;
	bra.uni 	$L__BB1_52;
$L__BB1_36:
	setp.ne.s32 	%p46, %r31, %r64;
	@%p46 bra 	$L__BB1_38;
	ld.shared.u32 	%r135, [%r32];
	bra.uni 	$L__BB1_39;
$L__BB1_38:
	ld.shared.u32 	%r135, [%r32];
	ld.shared.u32 	%r136, [%r33];
	setp.gt.s32 	%p47, %r135, %r136;
	@%p47 bra 	$L__BB1_35;
$L__BB1_39:
	st.global.u32 	[%rd3], %r135;
	bra.uni 	$L__BB1_52;
$L__BB1_40:
	add.s32 	%r132, %r30, -1;
	add.s32 	%r133, %r31, 1;
	bra.uni 	$L__BB1_28;
$L__BB1_41:
	add.s32 	%r134, %r30, 1;
	bra.uni 	$L__BB1_28;
$L__BB1_42:
	setp.ge.s32 	%p15, %r3, %r1;
	@%p15 bra 	$L__BB1_52;
	setp.gt.s32 	%p16, %r3, %r61;
	sub.s32 	%r85, %r3, %r61;
	selp.b32 	%r137, %r85, 0, %p16;
	min.s32 	%r139, %r3, %r61;
	mov.u32 	%r138, %r137;
$L__BB1_44:
	sub.s32 	%r86, %r139, %r137;
	abs.s32 	%r87, %r86;
	shr.u32 	%r88, %r87, 31;
	add.s32 	%r89, %r87, %r88;
	shr.s32 	%r90, %r89, 1;
	sub.s32 	%r48, %r139, %r90;
	add.s32 	%r49, %r90, %r138;
	setp.lt.s32 	%p17, %r48, 0;
	setp.gt.s32 	%p18, %r49, %r62;
	or.pred  	%p19, %p17, %p18;
	@%p19 bra 	$L__BB1_58;
	setp.eq.s32 	%p20, %r48, %r61;
	setp.eq.s32 	%p21, %r49, 0;
	or.pred  	%p22, %p20, %p21;
	shl.b32 	%r92, %r48, 2;
	add.s32 	%r50, %r68, %r92;
	shl.b32 	%r94, %r49, 2;
	add.s32 	%r51, %r5, %r94;
	@%p22 bra 	$L__BB1_47;
	ld.shared.u32 	%r95, [%r50];
	ld.shared.u32 	%r96, [%r51+-4];
	setp.le.s32 	%p23, %r95, %r96;
	@%p23 bra 	$L__BB1_58;
$L__BB1_47:
	setp.eq.s32 	%p24, %r49, %r62;
	setp.eq.s32 	%p25, %r48, 0;
	or.pred  	%p26, %p24, %p25;
	@%p26 bra 	$L__BB1_49;
	ld.shared.u32 	%r97, [%r50+-4];
	ld.shared.u32 	%r98, [%r51];
	setp.gt.s32 	%p27, %r97, %r98;
	@%p27 bra 	$L__BB1_57;
$L__BB1_49:
	setp.lt.s32 	%p28, %r48, %r61;
	@%p28 bra 	$L__BB1_53;
	ld.shared.u32 	%r141, [%r51];
$L__BB1_51:
	st.global.u32 	[%rd2], %r141;
$L__BB1_52:
	ret;
$L__BB1_53:
	setp.ne.s32 	%p29, %r49, %r62;
	@%p29 bra 	$L__BB1_55;
	ld.shared.u32 	%r140, [%r50];
	bra.uni 	$L__BB1_56;
$L__BB1_55:
	ld.shared.u32 	%r140, [%r50];
	ld.shared.u32 	%r141, [%r51];
	setp.gt.s32 	%p30, %r140, %r141;
	@%p30 bra 	$L__BB1_51;
$L__BB1_56:
	st.global.u32 	[%rd2], %r140;
	bra.uni 	$L__BB1_52;
$L__BB1_57:
	add.s32 	%r139, %r48, -1;
	add.s32 	%r138, %r49, 1;
	bra.uni 	$L__BB1_44;
$L__BB1_58:
	add.s32 	%r137, %r48, 1;
	bra.uni 	$L__BB1_44;

}
	// .globl	_Z15sortManager_GPUPiS_S_S_iii
.visible .entry _Z15sortManager_GPUPiS_S_S_iii(
	.param .u64 .ptr .align 1 _Z15sortManager_GPUPiS_S_S_iii_param_0,
	.param .u64 .ptr .align 1 _Z15sortManager_GPUPiS_S_S_iii_param_1,
	.param .u64 .ptr .align 1 _Z15sortManager_GPUPiS_S_S_iii_param_2,
	.param .u64 .ptr .align 1 _Z15sortManager_GPUPiS_S_S_iii_param_3,
	.param .u32 _Z15sortManager_GPUPiS_S_S_iii_param_4,
	.param .u32 _Z15sortManager_GPUPiS_S_S_iii_param_5,
	.param .u32 _Z15sortManager_GPUPiS_S_S_iii_param_6
)
{
	.local .align 8 .b8 	__local_depot2[8];
	.reg .b64 	%SP;
	.reg .b64 	%SPL;
	.reg .pred 	%p<22>;
	.reg .b32 	%r<53>;
	.reg .b64 	%rd<42>;

	mov.u64 	%SPL, __local_depot2;
	cvta.local.u64 	%SP, %SPL;
	ld.param.u64 	%rd9, [_Z15sortManager_GPUPiS_S_S_iii_param_0];
	ld.param.u64 	%rd10, [_Z15sortManager_GPUPiS_S_S_iii_param_1];
	ld.param.u64 	%rd11, [_Z15sortManager_GPUPiS_S_S_iii_param_2];
	ld.param.u64 	%rd12, [_Z15sortManager_GPUPiS_S_S_iii_param_3];
	ld.param.u32 	%r20, [_Z15sortManager_GPUPiS_S_S_iii_param_4];
	ld.param.u32 	%r21, [_Z15sortManager_GPUPiS_S_S_iii_param_5];
	ld.param.u32 	%r22, [_Z15sortManager_GPUPiS_S_S_iii_param_6];
	cvta.to.global.u64 	%rd1, %rd9;
	cvta.to.global.u64 	%rd2, %rd11;
	cvta.to.global.u64 	%rd3, %rd10;
	cvta.to.global.u64 	%rd4, %rd12;
	mov.u32 	%r1, %ctaid.x;
	mov.u32 	%r2, %ntid.x;
	mov.u32 	%r23, %tid.x;
	mad.lo.s32 	%r52, %r1, %r2, %r23;
	setp.ge.s32 	%p1, %r52, %r22;
	@%p1 bra 	$L__BB2_16;
	mov.u32 	%r24, %nctaid.x;
	mul.lo.s32 	%r4, %r2, %r24;
	mov.u32 	%r48, %r52;
$L__BB2_2:
	setp.gt.s32 	%p2, %r48, %r20;
	sub.s32 	%r25, %r48, %r20;
	selp.b32 	%r49, %r25, 0, %p2;
	min.s32 	%r51, %r48, %r20;
	mov.u32 	%r50, %r49;
$L__BB2_3:
	sub.s32 	%r26, %r51, %r49;
	abs.s32 	%r27, %r26;
	shr.u32 	%r28, %r27, 31;
	add.s32 	%r29, %r27, %r28;
	shr.s32 	%r30, %r29, 1;
	sub.s32 	%r11, %r51, %r30;
	add.s32 	%r12, %r30, %r50;
	setp.lt.s32 	%p3, %r11, 0;
	setp.gt.s32 	%p4, %r12, %r21;
	or.pred  	%p5, %p3, %p4;
	@%p5 bra 	$L__BB2_13;
	setp.eq.s32 	%p6, %r11, %r20;
	setp.eq.s32 	%p7, %r12, 0;
	or.pred  	%p8, %p6, %p7;
	mul.wide.u32 	%rd13, %r11, 4;
	add.s64 	%rd5, %rd1, %rd13;
	mul.wide.s32 	%rd14, %r12, 4;
	add.s64 	%rd6, %rd3, %rd14;
	@%p8 bra 	$L__BB2_6;
	ld.global.u32 	%r32, [%rd5];
	ld.global.u32 	%r33, [%rd6+-4];
	setp.le.s32 	%p9, %r32, %r33;
	@%p9 bra 	$L__BB2_13;
$L__BB2_6:
	setp.eq.s32 	%p10, %r12, %r21;
	setp.eq.s32 	%p11, %r11, 0;
	or.pred  	%p12, %p10, %p11;
	@%p12 bra 	$L__BB2_8;
	add.s32 	%r51, %r11, -1;
	mul.wide.u32 	%rd15, %r51, 4;
	add.s64 	%rd16, %rd1, %rd15;
	ld.global.u32 	%r34, [%rd16];
	ld.global.u32 	%r35, [%rd6];
	setp.gt.s32 	%p13, %r34, %r35;
	@%p13 bra 	$L__BB2_12;
$L__BB2_8:
	setp.ge.s32 	%p14, %r11, %r20;
	@%p14 bra 	$L__BB2_14;
	setp.eq.s32 	%p15, %r12, %r21;
	@%p15 bra 	$L__BB2_11;
	ld.global.u32 	%r36, [%rd5];
	ld.global.u32 	%r37, [%rd6];
	setp.gt.s32 	%p16, %r36, %r37;
	@%p16 bra 	$L__BB2_14;
$L__BB2_11:
	mul.wide.s32 	%rd21, %r48, 4;
	add.s64 	%rd22, %rd4, %rd21;
	mov.b32 	%r39, 1;
	st.global.u32 	[%rd22], %r39;
	mul.wide.s32 	%rd23, %r22, 4;
	add.s64 	%rd24, %rd22, %rd23;
	st.global.u32 	[%rd24], %r11;
	bra.uni 	$L__BB2_15;
$L__BB2_12:
	add.s32 	%r50, %r12, 1;
	bra.uni 	$L__BB2_3;
$L__BB2_13:
	add.s32 	%r49, %r11, 1;
	bra.uni 	$L__BB2_3;
$L__BB2_14:
	mul.wide.s32 	%rd17, %r48, 4;
	add.s64 	%rd18, %rd4, %rd17;
	mov.b32 	%r38, 0;
	st.global.u32 	[%rd18], %r38;
	mul.wide.s32 	%rd19, %r22, 4;
	add.s64 	%rd20, %rd18, %rd19;
	st.global.u32 	[%rd20], %r12;
$L__BB2_15:
	add.s32 	%r48, %r48, %r4;
	setp.lt.s32 	%p17, %r48, %r22;
	@%p17 bra 	$L__BB2_2;
$L__BB2_16:
	setp.ge.s32 	%p18, %r52, %r22;
	@%p18 bra 	$L__BB2_24;
	mov.u32 	%r40, %nctaid.x;
	mul.lo.s32 	%r17, %r2, %r40;
	add.u64 	%rd25, %SP, 0;
	add.u64 	%rd7, %SPL, 0;
	mul.wide.s32 	%rd27, %r22, 4;
	mov.u64 	%rd39, $str;
$L__BB2_18:
	mul.wide.s32 	%rd26, %r52, 4;
	add.s64 	%rd8, %rd4, %rd26;
	ld.global.u32 	%r41, [%rd8];
	setp.eq.s32 	%p19, %r41, 0;
	@%p19 bra 	$L__BB2_21;
	setp.ne.s32 	%p20, %r41, 1;
	@%p20 bra 	$L__BB2_22;
	add.s64 	%rd34, %rd8, %rd27;
	ld.global.u32 	%r44, [%rd34];
	mul.wide.s32 	%rd35, %r44, 4;
	add.s64 	%rd36, %rd1, %rd35;
	ld.global.u32 	%r45, [%rd36];
	add.s64 	%rd38, %rd2, %rd26;
	st.global.u32 	[%rd38], %r45;
	bra.uni 	$L__BB2_23;
$L__BB2_21:
	add.s64 	%rd28, %rd8, %rd27;
	ld.global.u32 	%r42, [%rd28];
	mul.wide.s32 	%rd29, %r42, 4;
	add.s64 	%rd30, %rd3, %rd29;
	ld.global.u32 	%r43, [%rd30];
	add.s64 	%rd32, %rd2, %rd26;
	st.global.u32 	[%rd32], %r43;
	bra.uni 	$L__BB2_23;
$L__BB2_22:
	st.local.v2.u32 	[%rd7], {%r52, %r1};
	cvta.global.u64 	%rd40, %rd39;
	{ // callseq 0, 0
	.param .b64 param0;
	st.param.b64 	[param0], %rd40;
	.param .b64 param1;
	st.param.b64 	[param1], %rd25;
	.param .b32 retval0;
	call.uni (retval0), 
	vprintf, 
	(
	param0, 
	param1
	);
	ld.param.b32 	%r46, [retval0];
	} // callseq 0
$L__BB2_23:
	add.s32 	%r52, %r52, %r17;
	setp.lt.s32 	%p21, %r52, %r22;
	@%p21 bra 	$L__BB2_18;
$L__BB2_24:
	ret;

}


// ===== COMPILED SASS (sm_100) =====

	.target	sm_100

	.elftype	@"ET_EXEC"


//--------------------- .note.nv.tkinfo           --------------------------
	.section	.note.nv.tkinfo,"",@"SHT_NOTE"
	.sectionflags	@"SHF_NOTE_NV_TKINFO"
	.tkinfo
        /*0018*/ 	.word	0x00000002
        /*0030*/ 	.string	""
        /*0030*/ 	.string	"ptxas"
        /*0030*/ 	.string	"Cuda compilation tools, release 13.0, V13.0.88"
        /*0030*/ 	.string	"Build cuda_13.0.r13.0/compiler.36424714_0"
        /*0030*/ 	.string	"-arch sm_100 -m 64 "



//--------------------- .note.nv.cuinfo           --------------------------
	.section	.note.nv.cuinfo,"",@"SHT_NOTE"
	.sectionflags	@"SHF_NOTE_NV_CUINFO"
        /*0018*/ 	.short	0x0002
        /*001a*/ 	.short	0x0064
        /*001c*/ 	.short	0x0082
	.zero		2


//--------------------- .nv.info                  --------------------------
	.section	.nv.info,"",@"SHT_CUDA_INFO"
	.align	4


	//----- nvinfo : EIATTR_REGCOUNT
	.align		4
        /*0000*/ 	.byte	0x04, 0x2f
        /*0002*/ 	.short	(.L_2 - .L_1)
	.align		4
.L_1:
        /*0004*/ 	.word	index@(_Z17small_sortManagerPiiiii)
        /*0008*/ 	.word	0x0000000f


	//----- nvinfo : EIATTR_FRAME_SIZE
	.align		4
.L_2:
        /*000c*/ 	.byte	0x04, 0x11
        /*000e*/ 	.short	(.L_4 - .L_3)
	.align		4
.L_3:
        /*0010*/ 	.word	index@(_Z17small_sortManagerPiiiii)
        /*0014*/ 	.word	0x00000000


	//----- nvinfo : EIATTR_REGCOUNT
	.align		4
.L_4:
        /*0018*/ 	.byte	0x04, 0x2f
        /*001a*/ 	.short	(.L_6 - .L_5)
	.align		4
.L_5:
        /*001c*/ 	.word	index@(_Z28small_sortManager_extraSlicePiiiiiii)
        /*0020*/ 	.word	0x00000012


	//----- nvinfo : EIATTR_FRAME_SIZE
	.align		4
.L_6:
        /*0024*/ 	.byte	0x04, 0x11
        /*0026*/ 	.short	(.L_8 - .L_7)
	.align		4
.L_7:
        /*0028*/ 	.word	index@(_Z28small_sortManager_extraSlicePiiiiiii)
        /*002c*/ 	.word	0x00000000


	//----- nvinfo : EIATTR_REGCOUNT
	.align		4
.L_8:
        /*0030*/ 	.byte	0x04, 0x2f
        /*0032*/ 	.short	(.L_10 - .L_9)
	.align		4
.L_9:
        /*0034*/ 	.word	index@(_Z15sortManager_GPUPiS_S_S_iii)
        /*0038*/ 	.word	0x0000001a


	//----- nvinfo : EIATTR_FRAME_SIZE
	.align		4
.L_10:
        /*003c*/ 	.byte	0x04, 0x11
        /*003e*/ 	.short	(.L_12 - .L_11)
	.align		4
.L_11:
        /*0040*/ 	.word	index@(_Z15sortManager_GPUPiS_S_S_iii)
        /*0044*/ 	.word	0x00000008


	//----- nvinfo : EIATTR_MIN_STACK_SIZE
	.align		4
.L_12:
        /*0048*/ 	.byte	0x04, 0x12
        /*004a*/ 	.short	(.L_14 - .L_13)
	.align		4
.L_13:
        /*004c*/ 	.word	index@(_Z15sortManager_GPUPiS_S_S_iii)
        /*0050*/ 	.word	0x00000008


	//----- nvinfo : EIATTR_MIN_STACK_SIZE
	.align		4
.L_14:
        /*0054*/ 	.byte	0x04, 0x12
        /*0056*/ 	.short	(.L_16 - .L_15)
	.align		4
.L_15:
        /*0058*/ 	.word	index@(_Z28small_sortManager_extraSlicePiiiiiii)
        /*005c*/ 	.word	0x00000000


	//----- nvinfo : EIATTR_MIN_STACK_SIZE
	.align		4
.L_16:
        /*0060*/ 	.byte	0x04, 0x12
        /*0062*/ 	.short	(.L_18 - .L_17)
	.align		4
.L_17:
        /*0064*/ 	.word	index@(_Z17small_sortManagerPiiiii)
        /*0068*/ 	.word	0x00000000
.L_18:


//--------------------- .nv.compat                --------------------------
	.section	.nv.compat,"",@"SHT_CUDA_COMPAT_INFO"
	.align	4
        /*0000*/ 	.byte	0x02, 0x09, 0x00, 0x00, 0x02, 0x02, 0x01, 0x00, 0x02, 0x05, 0x05, 0x00, 0x03, 0x07, 0x01, 0x01
        /*0010*/ 	.byte	0x02, 0x03, 0x00, 0x00, 0x02, 0x06, 0x01, 0x00, 0x04, 0x0b, 0x08, 0x00, 0x09, 0x00, 0x00, 0x00
        /*0020*/ 	.byte	0x00, 0x00, 0x00, 0x00


//--------------------- .nv.info._Z15sortManager_GPUPiS_S_S_iii --------------------------
	.section	.nv.info._Z15sortManager_GPUPiS_S_S_iii,"",@"SHT_CUDA_INFO"
	.sectionflags	@""
	.align	4


	//----- nvinfo : EIATTR_CUDA_API_VERSION
	.align		4
        /*0000*/ 	.byte	0x04, 0x37
        /*0002*/ 	.short	(.L_20 - .L_19)
.L_19:
        /*0004*/ 	.word	0x00000082


	//----- nvinfo : EIATTR_KPARAM_INFO
	.align		4
.L_20:
        /*0008*/ 	.byte	0x04, 0x17
        /*000a*/ 	.short	(.L_22 - .L_21)
.L_21:
        /*000c*/ 	.word	0x00000000
        /*0010*/ 	.short	0x0006
        /*0012*/ 	.short	0x0028
        /*0014*/ 	.byte	0x00, 0xf0, 0x11, 0x00


	//----- nvinfo : EIATTR_KPARAM_INFO
	.align		4
.L_22:
        /*0018*/ 	.byte	0x04, 0x17
        /*001a*/ 	.short	(.L_24 - .L_23)
.L_23:
        /*001c*/ 	.word	0x00000000
        /*0020*/ 	.short	0x0005
        /*0022*/ 	.short	0x0024
        /*0024*/ 	.byte	0x00, 0xf0, 0x11, 0x00


	//----- nvinfo : EIATTR_KPARAM_INFO
	.align		4
.L_24:
        /*0028*/ 	.byte	0x04, 0x17
        /*002a*/ 	.short	(.L_26 - .L_25)
.L_25:
        /*002c*/ 	.word	0x00000000
        /*0030*/ 	.short	0x0004
        /*0032*/ 	.short	0x0020
        /*0034*/ 	.byte	0x00, 0xf0, 0x11, 0x00


	//----- nvinfo : EIATTR_KPARAM_INFO
	.align		4
.L_26:
        /*0038*/ 	.byte	0x04, 0x17
        /*003a*/ 	.short	(.L_28 - .L_27)
.L_27:
        /*003c*/ 	.word	0x00000000
        /*0040*/ 	.short	0x0003
        /*0042*/ 	.short	0x0018
        /*0044*/ 	.byte	0x00, 0xf5, 0x21, 0x00


	//----- nvinfo : EIATTR_KPARAM_INFO
	.align		4
.L_28:
        /*0048*/ 	.byte	0x04, 0x17
        /*004a*/ 	.short	(.L_30 - .L_29)
.L_29:
        /*004c*/ 	.word	0x00000000
        /*0050*/ 	.short	0x0002
        /*0052*/ 	.short	0x0010
        /*0054*/ 	.byte	0x00, 0xf5, 0x21, 0x00


	//----- nvinfo : EIATTR_KPARAM_INFO
	.align		4
.L_30:
        /*0058*/ 	.byte	0x04, 0x17
        /*005a*/ 	.short	(.L_32 - .L_31)
.L_31:
        /*005c*/ 	.word	0x00000000
        /*0060*/ 	.short	0x0001
        /*0062*/ 	.short	0x0008
        /*0064*/ 	.byte	0x00, 0xf5, 0x21, 0x00


	//----- nvinfo : EIATTR_KPARAM_INFO
	.align		4
.L_32:
        /*0068*/ 	.byte	0x04, 0x17
        /*006a*/ 	.short	(.L_34 - .L_33)
.L_33:
        /*006c*/ 	.word	0x00000000
        /*0070*/ 	.short	0x0000
        /*0072*/ 	.short	0x0000
        /*0074*/ 	.byte	0x00, 0xf5, 0x21, 0x00


	//----- nvinfo : EIATTR_SPARSE_MMA_MASK
	.align		4
.L_34:
        /*0078*/ 	.byte	0x03, 0x50
        /*007a*/ 	.short	0x0000


	//----- nvinfo : EIATTR_MAXREG_COUNT
	.align		4
        /*007c*/ 	.byte	0x03, 0x1b
        /*007e*/ 	.short	0x00ff


	//----- nvinfo : EIATTR_EXTERNS
	.align		4
        /*0080*/ 	.byte	0x04, 0x0f
        /*0082*/ 	.short	(.L_36 - .L_35)


	//   ....[0]....
	.align		4
.L_35:
        /*0084*/ 	.word	index@(vprintf)


	//----- nvinfo : EIATTR_MERCURY_ISA_VERSION
	.align		4
.L_36:
        /*0088*/ 	.byte	0x03, 0x5f
        /*008a*/ 	.short	0x0101


	//----- nvinfo : EIATTR_VRC_CTA_INIT_COUNT
	.align		4
        /*008c*/ 	.byte	0x02, 0x4a
	.zero		1
	.zero		1


	//----- nvinfo : EIATTR_SYSCALL_OFFSETS
	.align		4
        /*0090*/ 	.byte	0x04, 0x46
        /*0092*/ 	.short	(.L_38 - .L_37)


	//   ....[0]....
.L_37:
        /*0094*/ 	.word	0x00000850


	//----- nvinfo : EIATTR_EXIT_INSTR_OFFSETS
	.align		4
.L_38:
        /*0098*/ 	.byte	0x04, 0x1c
        /*009a*/ 	.short	(.L_40 - .L_39)


	//   ....[0]....
.L_39:
        /*009c*/ 	.word	0x00000660


	//   ....[1]....
        /*00a0*/ 	.word	0x00000940


	//----- nvinfo : EIATTR_CRS_STACK_SIZE
	.align		4
.L_40:
        /*00a4*/ 	.byte	0x04, 0x1e
        /*00a6*/ 	.short	(.L_42 - .L_41)
.L_41:
        /*00a8*/ 	.word	0x00000000


	//----- nvinfo : EIATTR_CBANK_PARAM_SIZE
	.align		4
.L_42:
        /*00ac*/ 	.byte	0x03, 0x19
        /*00ae*/ 	.short	0x002c


	//----- nvinfo : EIATTR_PARAM_CBANK
	.align		4
        /*00b0*/ 	.byte	0x04, 0x0a
        /*00b2*/ 	.short	(.L_44 - .L_43)
	.align		4
.L_43:
        /*00b4*/ 	.word	index@(.nv.constant0._Z15sortManager_GPUPiS_S_S_iii)
        /*00b8*/ 	.short	0x0380
        /*00ba*/ 	.short	0x002c


	//----- nvinfo : EIATTR_SW_WAR
	.align		4
.L_44:
        /*00bc*/ 	.byte	0x04, 0x36
        /*00be*/ 	.short	(.L_46 - .L_45)
.L_45:
        /*00c0*/ 	.word	0x00000008
.L_46:


//--------------------- .nv.info._Z28small_sortManager_extraSlicePiiiiiii --------------------------
	.section	.nv.info._Z28small_sortManager_extraSlicePiiiiiii,"",@"SHT_CUDA_INFO"
	.sectionflags	@""
	.align	4


	//----- nvinfo : EIATTR_CUDA_API_VERSION
	.align		4
        /*0000*/ 	.byte	0x04, 0x37
        /*0002*/ 	.short	(.L_48 - .L_47)
.L_47:
        /*0004*/ 	.word	0x00000082


	//----- nvinfo : EIATTR_KPARAM_INFO
	.align		4
.L_48:
        /*0008*/ 	.byte	0x04, 0x17
        /*000a*/ 	.short	(.L_50 - .L_49)
.L_49:
        /*000c*/ 	.word	0x00000000
        /*0010*/ 	.short	0x0006
        /*0012*/ 	.short	0x001c
        /*0014*/ 	.byte	0x00, 0xf0, 0x11, 0x00


	//----- nvinfo : EIATTR_KPARAM_INFO
	.align		4
.L_50:
        /*0018*/ 	.byte	0x04, 0x17
        /*001a*/ 	.short	(.L_52 - .L_51)
.L_51:
        /*001c*/ 	.word	0x00000000
        /*0020*/ 	.short	0x0005
        /*0022*/ 	.short	0x0018
        /*0024*/ 	.byte	0x00, 0xf0, 0x11, 0x00


	//----- nvinfo : EIATTR_KPARAM_INFO
	.align		4
.L_52:
        /*0028*/ 	.byte	0x04, 0x17
        /*002a*/ 	.short	(.L_54 - .L_53)
.L_53:
        /*002c*/ 	.word	0x00000000
        /*0030*/ 	.short	0x0004
        /*0032*/ 	.short	0x0014
        /*0034*/ 	.byte	0x00, 0xf0, 0x11, 0x00


	//----- nvinfo : EIATTR_KPARAM_INFO
	.align		4
.L_54:
        /*0038*/ 	.byte	0x04, 0x17
        /*003a*/ 	.short	(.L_56 - .L_55)
.L_55:
        /*003c*/ 	.word	0x00000000
        /*0040*/ 	.short	0x0003
        /*0042*/ 	.short	0x0010
        /*0044*/ 	.byte	0x00, 0xf0, 0x11, 0x00


	//----- nvinfo : EIATTR_KPARAM_INFO
	.align		4
.L_56:
        /*0048*/ 	.byte	0x04, 0x17
        /*004a*/ 	.short	(.L_58 - .L_57)
.L_57:
        /*004c*/ 	.word	0x00000000
        /*0050*/ 	.short	0x0002
        /*0052*/ 	.short	0x000c
        /*0054*/ 	.byte	0x00, 0xf0, 0x11, 0x00


	//----- nvinfo : EIATTR_KPARAM_INFO
	.align		4
.L_58:
        /*0058*/ 	.byte	0x04, 0x17
        /*005a*/ 	.short	(.L_60 - .L_59)
.L_59:
        /*005c*/ 	.word	0x00000000
        /*0060*/ 	.short	0x0001
        /*0062*/ 	.short	0x0008
        /*0064*/ 	.byte	0x00, 0xf0, 0x11, 0x00


	//----- nvinfo : EIATTR_KPARAM_INFO
	.align		4
.L_60:
        /*0068*/ 	.byte	0x04, 0x17
        /*006a*/ 	.short	(.L_62 - .L_61)
.L_61:
        /*006c*/ 	.word	0x00000000
        /*0070*/ 	.short	0x0000
        /*0072*/ 	.short	0x0000
        /*0074*/ 	.byte	0x00, 0xf5, 0x21, 0x00


	//----- nvinfo : EIATTR_SPARSE_MMA_MASK
	.align		4
.L_62:
        /*0078*/ 	.byte	0x03, 0x50
        /*007a*/ 	.short	0x0000


	//----- nvinfo : EIATTR_MAXREG_COUNT
	.align		4
        /*007c*/ 	.byte	0x03, 0x1b
        /*007e*/ 	.short	0x00ff


	//----- nvinfo : EIATTR_NUM_BARRIERS
	.align		4
        /*0080*/ 	.byte	0x02, 0x4c
        /*0082*/ 	.byte	0x01
	.zero		1


	//----- nvinfo : EIATTR_MERCURY_ISA_VERSION
	.align		4
        /*0084*/ 	.byte	0x03, 0x5f
        /*0086*/ 	.short	0x0101


	//----- nvinfo : EIATTR_VRC_CTA_INIT_COUNT
	.align		4
        /*0088*/ 	.byte	0x02, 0x4a
	.zero		1
	.zero		1


	//----- nvinfo : EIATTR_EXIT_INSTR_OFFSETS
	.align		4
        /*008c*/ 	.byte	0x04, 0x1c
        /*008e*/ 	.short	(.L_64 - .L_63)


	//   ....[0]....
.L_63:
        /*0090*/ 	.word	0x000002f0


	//   ....[1]....
        /*0094*/ 	.word	0x000006a0


	//   ....[2]....
        /*0098*/ 	.word	0x000006d0


	//   ....[3]....
        /*009c*/ 	.word	0x000006f0


	//   ....[4]....
        /*00a0*/ 	.word	0x00000aa0


	//   ....[5]....
        /*00a4*/ 	.word	0x00000ad0


	//   ....[6]....
        /*00a8*/ 	.word	0x00000af0


	//   ....[7]....
        /*00ac*/ 	.word	0x00000ea0


	//   ....[8]....
        /*00b0*/ 	.word	0x00000ed0


	//----- nvinfo : EIATTR_CRS_STACK_SIZE
	.align		4
.L_64:
        /*00b4*/ 	.byte	0x04, 0x1e
        /*00b6*/ 	.short	(.L_66 - .L_65)
.L_65:
        /*00b8*/ 	.word	0x00000000


	//----- nvinfo : EIATTR_CBANK_PARAM_SIZE
	.align		4
.L_66:
        /*00bc*/ 	.byte	0x03, 0x19
        /*00be*/ 	.short	0x0020


	//----- nvinfo : EIATTR_PARAM_CBANK
	.align		4
        /*00c0*/ 	.byte	0x04, 0x0a
        /*00c2*/ 	.short	(.L_68 - .L_67)
	.align		4
.L_67:
        /*00c4*/ 	.word	index@(.nv.constant0._Z28small_sortManager_extraSlicePiiiiiii)
        /*00c8*/ 	.short	0x0380
        /*00ca*/ 	.short	0x0020


	//----- nvinfo : EIATTR_SW_WAR
	.align		4
.L_68:
        /*00cc*/ 	.byte	0x04, 0x36
        /*00ce*/ 	.short	(.L_70 - .L_69)
.L_69:
        /*00d0*/ 	.word	0x00000008
.L_70:


//--------------------- .nv.info._Z17small_sortManagerPiiiii --------------------------
	.section	.nv.info._Z17small_sortManagerPiiiii,"",@"SHT_CUDA_INFO"
	.sectionflags	@""
	.align	4


	//----- nvinfo : EIATTR_CUDA_API_VERSION
	.align		4
        /*0000*/ 	.byte	0x04, 0x37
        /*0002*/ 	.short	(.L_72 - .L_71)
.L_71:
        /*0004*/ 	.word	0x00000082


	//----- nvinfo : EIATTR_KPARAM_INFO
	.align		4
.L_72:
        /*0008*/ 	.byte	0x04, 0x17
        /*000a*/ 	.short	(.L_74 - .L_73)
.L_73:
        /*000c*/ 	.word	0x00000000
        /*0010*/ 	.short	0x0004
        /*0012*/ 	.short	0x0014
        /*0014*/ 	.byte	0x00, 0xf0, 0x11, 0x00


	//----- nvinfo : EIATTR_KPARAM_INFO
	.align		4
.L_74:
        /*0018*/ 	.byte	0x04, 0x17
        /*001a*/ 	.short	(.L_76 - .L_75)
.L_75:
        /*001c*/ 	.word	0x00000000
        /*0020*/ 	.short	0x0003
        /*0022*/ 	.short	0x0010
        /*0024*/ 	.byte	0x00, 0xf0, 0x11, 0x00


	//----- nvinfo : EIATTR_KPARAM_INFO
	.align		4
.L_76:
        /*0028*/ 	.byte	0x04, 0x17
        /*002a*/ 	.short	(.L_78 - .L_77)
.L_77:
        /*002c*/ 	.word	0x00000000
        /*0030*/ 	.short	0x0002
        /*0032*/ 	.short	0x000c
        /*0034*/ 	.byte	0x00, 0xf0, 0x11, 0x00


	//----- nvinfo : EIATTR_KPARAM_INFO
	.align		4
.L_78:
        /*0038*/ 	.byte	0x04, 0x17
        /*003a*/ 	.short	(.L_80 - .L_79)
.L_79:
        /*003c*/ 	.word	0x00000000
        /*0040*/ 	.short	0x0001
        /*0042*/ 	.short	0x0008
        /*0044*/ 	.byte	0x00, 0xf0, 0x11, 0x00


	//----- nvinfo : EIATTR_KPARAM_INFO
	.align		4
.L_80:
        /*0048*/ 	.byte	0x04, 0x17
        /*004a*/ 	.short	(.L_82 - .L_81)
.L_81:
        /*004c*/ 	.word	0x00000000
        /*0050*/ 	.short	0x0000
        /*0052*/ 	.short	0x0000
        /*0054*/ 	.byte	0x00, 0xf5, 0x21, 0x00


	//----- nvinfo : EIATTR_SPARSE_MMA_MASK
	.align		4
.L_82:
        /*0058*/ 	.byte	0x03, 0x50
        /*005a*/ 	.short	0x0000


	//----- nvinfo : EIATTR_MAXREG_COUNT
	.align		4
        /*005c*/ 	.byte	0x03, 0x1b
        /*005e*/ 	.short	0x00ff


	//----- nvinfo : EIATTR_NUM_BARRIERS
	.align		4
        /*0060*/ 	.byte	0x02, 0x4c
        /*0062*/ 	.byte	0x01
	.zero		1


	//----- nvinfo : EIATTR_MERCURY_ISA_VERSION
	.align		4
        /*0064*/ 	.byte	0x03, 0x5f
        /*0066*/ 	.short	0x0101


	//----- nvinfo : EIATTR_VRC_CTA_INIT_COUNT
	.align		4
        /*0068*/ 	.byte	0x02, 0x4a
	.zero		1
	.zero		1


	//----- nvinfo : EIATTR_EXIT_INSTR_OFFSETS
	.align		4
        /*006c*/ 	.byte	0x04, 0x1c
        /*006e*/ 	.short	(.L_84 - .L_83)


	//   ....[0]....
.L_83:
        /*0070*/ 	.word	0x000001b0


	//   ....[1]....
        /*0074*/ 	.word	0x000005b0


	//   ....[2]....
        /*0078*/ 	.word	0x00000620


	//----- nvinfo : EIATTR_CRS_STACK_SIZE
	.align		4
.L_84:
        /*007c*/ 	.byte	0x04, 0x1e
        /*007e*/ 	.short	(.L_86 - .L_85)
.L_85:
        /*0080*/ 	.word	0x00000000


	//----- nvinfo : EIATTR_CBANK_PARAM_SIZE
	.align		4
.L_86:
        /*0084*/ 	.byte	0x03, 0x19
        /*0086*/ 	.short	0x0018


	//----- nvinfo : EIATTR_PARAM_CBANK
	.align		4
        /*0088*/ 	.byte	0x04, 0x0a
        /*008a*/ 	.short	(.L_88 - .L_87)
	.align		4
.L_87:
        /*008c*/ 	.word	index@(.nv.constant0._Z17small_sortManagerPiiiii)
        /*0090*/ 	.short	0x0380
        /*0092*/ 	.short	0x0018


	//----- nvinfo : EIATTR_SW_WAR
	.align		4
.L_88:
        /*0094*/ 	.byte	0x04, 0x36
        /*0096*/ 	.short	(.L_90 - .L_89)
.L_89:
        /*0098*/ 	.word	0x00000008
.L_90:


//--------------------- .nv.callgraph             --------------------------
	.section	.nv.callgraph,"",@"SHT_CUDA_CALLGRAPH"
	.align	4
	.sectionentsize	8
	.align		4
        /*0000*/ 	.word	0x00000000
	.align		4
        /*0004*/ 	.word	0xffffffff
	.align		4
        /*0008*/ 	.word	index@(_Z15sortManager_GPUPiS_S_S_iii)
	.align		4
        /*000c*/ 	.word	index@(vprintf)
	.align		4
        /*0010*/ 	.word	0x00000000
	.align		4
        /*0014*/ 	.word	0xfffffffe
	.align		4
        /*0018*/ 	.word	0x00000000
	.align		4
        /*001c*/ 	.word	0xfffffffd
	.align		4
        /*0020*/ 	.word	0x00000000
	.align		4
        /*0024*/ 	.word	0xfffffffc


//--------------------- .nv.constant4             --------------------------
	.section	.nv.constant4,"a",@progbits
	.align	8
	.align		8
.nv.constant4:
        /*0000*/ 	.dword	vprintf
	.align		8
        /*0008*/ 	.dword	$str


//--------------------- .text._Z15sortManager_GPUPiS_S_S_iii --------------------------
	.section	.text._Z15sortManager_GPUPiS_S_S_iii,"ax",@progbits
	.align	128
        .global         _Z15sortManager_GPUPiS_S_S_iii
        .type           _Z15sortManager_GPUPiS_S_S_iii,@function
        .size           _Z15sortManager_GPUPiS_S_S_iii,(.L_x_71 - _Z15sortManager_GPUPiS_S_S_iii)
        .other          _Z15sortManager_GPUPiS_S_S_iii,@"STO_CUDA_ENTRY STV_DEFAULT"
_Z15sortManager_GPUPiS_S_S_iii:
.text._Z15sortManager_GPUPiS_S_S_iii:
[----:B------:R-:W0:Y:S01]  /*0000*/  LDC R1, c[0x0][0x37c] ;  /* 0x0000df00ff017b82 */ /* 0x000e220000000800 */
[----:B------:R-:W1:Y:S01]  /*0010*/  S2R R16, SR_TID.X ;  /* 0x0000000000107919 */ /* 0x000e620000002100 */
[----:B------:R-:W2:Y:S01]  /*0020*/  LDCU UR5, c[0x0][0x2fc] ;  /* 0x00005f80ff0577ac */ /* 0x000ea20008000800 */
[----:B0-----:R-:W-:Y:S01]  /*0030*/  VIADD R1, R1, 0xfffffff8 ;  /* 0xfffffff801017836 */ /* 0x001fe20000000000 */
[----:B------:R-:W-:Y:S01]  /*0040*/  BSSY.RECONVERGENT B0, `(.L_x_0) ;  /* 0x000005f000007945 */ /* 0x000fe20003800200 */
[----:B------:R-:W1:Y:S01]  /*0050*/  S2R R17, SR_CTAID.X ;  /* 0x0000000000117919 */ /* 0x000e620000002500 */
[----:B------:R-:W0:Y:S01]  /*0060*/  LDCU UR6, c[0x0][0x3a8] ;  /* 0x00007500ff0677ac */ /* 0x000e220008000800 */
[----:B------:R-:W1:Y:S01]  /*0070*/  LDCU UR38, c[0x0][0x360] ;  /* 0x00006c00ff2677ac */ /* 0x000e620008000800 */
[----:B------:R-:W3:Y:S01]  /*0080*/  LDCU UR4, c[0x0][0x2f8] ;  /* 0x00005f00ff0477ac */ /* 0x000ee20008000800 */
[----:B------:R-:W4:Y:S01]  /*0090*/  LDCU.64 UR36, c[0x0][0x358] ;  /* 0x00006b00ff2477ac */ /* 0x000f220008000a00 */
[----:B0-----:R-:W-:Y:S01]  /*00a0*/  IMAD.U32 R9, RZ, RZ, UR6 ;  /* 0x00000006ff097e24 */ /* 0x001fe2000f8e00ff */
[----:B---3--:R-:W-:Y:S01]  /*00b0*/  IADD3 R18, P1, PT, R1, UR4, RZ ;  /* 0x0000000401127c10 */ /* 0x008fe2000ff3e0ff */
[----:B-1----:R-:W-:-:S04]  /*00c0*/  IMAD R16, R17, UR38, R16 ;  /* 0x0000002611107c24 */ /* 0x002fc8000f8e0210 */
[----:B--2---:R-:W-:Y:S01]  /*00d0*/  IMAD.X R2, RZ, RZ, UR5, P1 ;  /* 0x00000005ff027e24 */ /* 0x004fe200088e06ff */
[----:B------:R-:W-:-:S13]  /*00e0*/  ISETP.GE.AND P0, PT, R16, R9, PT ;  /* 0x000000091000720c */ /* 0x000fda0003f06270 */
[----:B----4-:R-:W-:Y:S05]  /*00f0*/  @P0 BRA `(.L_x_1) ;  /* 0x00000004004c0947 */ /* 0x010fea0003800000 */
[----:B------:R-:W0:Y:S01]  /*0100*/  LDC R3, c[0x0][0x370] ;  /* 0x0000dc00ff037b82 */ /* 0x000e220000000800 */
[----:B------:R-:W-:Y:S01]  /*0110*/  MOV R0, R16 ;  /* 0x0000001000007202 */ /* 0x000fe20000000f00 */
[----:B0-----:R-:W-:-:S07]  /*0120*/  IMAD R3, R3, UR38, RZ ;  /* 0x0000002603037c24 */ /* 0x001fce000f8e02ff */
.L_x_15:
[----:B0-----:R-:W0:Y:S01]  /*0130*/  LDCU UR4, c[0x0][0x3a0] ;  /* 0x00007400ff0477ac */ /* 0x001e220008000800 */
[----:B-1----:R-:W1:Y:S01]  /*0140*/  LDC R14, c[0x0][0x3a0] ;  /* 0x0000e800ff0e7b82 */ /* 0x002e620000000800 */
[----:B------:R-:W-:Y:S07]  /*0150*/  BSSY.RECONVERGENT B1, `(.L_x_2) ;  /* 0x000002d000017945 */ /* 0x000fee0003800200 */
[----:B------:R-:W2:Y:S08]  /*0160*/  LDC R20, c[0x0][0x3a4] ;  /* 0x0000e900ff147b82 */ /* 0x000eb00000000800 */
[----:B------:R-:W3:Y:S01]  /*0170*/  LDC.64 R6, c[0x0][0x380] ;  /* 0x0000e000ff067b82 */ /* 0x000ee20000000a00 */
[C---:B0-----:R-:W-:Y:S01]  /*0180*/  VIADD R21, R0.reuse, -UR4 ;  /* 0x8000000400157c36 */ /* 0x041fe20008000000 */
[----:B------:R-:W-:-:S02]  /*0190*/  ISETP.GT.AND P0, PT, R0, UR4, PT ;  /* 0x0000000400007c0c */ /* 0x000fc4000bf04270 */
[----:B------:R-:W-:Y:S02]  /*01a0*/  VIMNMX R22, PT, PT, R0, UR4, PT ;  /* 0x0000000400167c48 */ /* 0x000fe4000bfe0100 */
[----:B------:R-:W-:Y:S02]  /*01b0*/  SEL R21, R21, RZ, P0 ;  /* 0x000000ff15157207 */ /* 0x000fe40000000000 */
[----:B------:R-:W0:Y:S03]  /*01c0*/  LDC.64 R4, c[0x0][0x388] ;  /* 0x0000e200ff047b82 */ /* 0x000e260000000a00 */
[----:B------:R-:W-:-:S07]  /*01d0*/  IMAD.MOV.U32 R23, RZ, RZ, R21 ;  /* 0x000000ffff177224 */ /* 0x000fce00078e0015 */
.L_x_9:
[----:B------:R-:W-:Y:S01]  /*01e0*/  BSSY.RECONVERGENT B2, `(.L_x_3) ;  /* 0x0000019000027945 */ /* 0x000fe20003800200 */
.L_x_7:
[----:B------:R-:W-:Y:S01]  /*01f0*/  IADD3 R8, PT, PT, -R21, R22, RZ ;  /* 0x0000001615087210 */ /* 0x000fe20007ffe1ff */
[----:B------:R-:W-:Y:S03]  /*0200*/  BSSY.RELIABLE B3, `(.L_x_4) ;  /* 0x0000014000037945 */ /* 0x000fe60003800100 */
[----:B------:R-:W-:-:S04]  /*0210*/  IABS R8, R8 ;  /* 0x0000000800087213 */ /* 0x000fc80000000000 */
[----:B------:R-:W-:-:S04]  /*0220*/  LEA.HI R8, R8, R8, RZ, 0x1 ;  /* 0x0000000808087211 */ /* 0x000fc800078f08ff */
[----:B------:R-:W-:-:S05]  /*0230*/  SHF.R.S32.HI R8, RZ, 0x1, R8 ;  /* 0x00000001ff087819 */ /* 0x000fca0000011408 */
[--C-:B------:R-:W-:Y:S02]  /*0240*/  IMAD.IADD R15, R23, 0x1, R8.reuse ;  /* 0x00000001170f7824 */ /* 0x100fe400078e0208 */
[----:B------:R-:W-:-:S03]  /*0250*/  IMAD.IADD R19, R22, 0x1, -R8 ;  /* 0x0000000116137824 */ /* 0x000fc600078e0a08 */
[----:B--2---:R-:W-:-:S04]  /*0260*/  ISETP.GT.AND P0, PT, R15, R20, PT ;  /* 0x000000140f00720c */ /* 0x004fc80003f04270 */
[----:B------:R-:W-:-:S13]  /*0270*/  ISETP.LT.OR P0, PT, R19, RZ, P0 ;  /* 0x000000ff1300720c */ /* 0x000fda0000701670 */
[----:B------:R-:W-:Y:S05]  /*0280*/  @P0 BRA `(.L_x_5) ;  /* 0x00000000002c0947 */ /* 0x000fea0003800000 */
[----:B------:R-:W-:Y:S01]  /*0290*/  ISETP.NE.AND P0, PT, R15, RZ, PT ;  /* 0x000000ff0f00720c */ /* 0x000fe20003f05270 */
[----:B---3--:R-:W-:-:S03]  /*02a0*/  IMAD.WIDE.U32 R8, R19, 0x4, R6 ;  /* 0x0000000413087825 */ /* 0x008fc600078e0006 */
[----:B-1----:R-:W-:Y:S01]  /*02b0*/  ISETP.EQ.OR P0, PT, R19, R14, !P0 ;  /* 0x0000000e1300720c */ /* 0x002fe20004702670 */
[----:B0-----:R-:W-:-:S12]  /*02c0*/  IMAD.WIDE R10, R15, 0x4, R4 ;  /* 0x000000040f0a7825 */ /* 0x001fd800078e0204 */
[----:B------:R-:W-:Y:S05]  /*02d0*/  @P0 BREAK.RELIABLE B3 ;  /* 0x0000000000030942 */ /* 0x000fea0003800100 */
[----:B------:R-:W-:Y:S05]  /*02e0*/  @P0 BRA `(.L_x_6) ;  /* 0x0000000000200947 */ /* 0x000fea0003800000 */
[----:B------:R-:W2:Y:S04]  /*02f0*/  LDG.E R12, desc[UR36][R8.64] ;  /* 0x00000024080c7981 */ /* 0x000ea8000c1e1900 */
[----:B------:R-:W2:Y:S02]  /*0300*/  LDG.E R13, desc[UR36][R10.64+-0x4] ;  /* 0xfffffc240a0d7981 */ /* 0x000ea4000c1e1900 */
[----:B--2---:R-:W-:-:S13]  /*0310*/  ISETP.GT.AND P0, PT, R12, R13, PT ;  /* 0x0000000d0c00720c */ /* 0x004fda0003f04270 */
[----:B------:R-:W-:Y:S05]  /*0320*/  @P0 BREAK.RELIABLE B3 ;  /* 0x0000000000030942 */ /* 0x000fea0003800100 */
[----:B------:R-:W-:Y:S05]  /*0330*/  @P0 BRA `(.L_x_6) ;  /* 0x00000000000c0947 */ /* 0x000fea0003800000 */
.L_x_5:
[----:B------:R-:W-:Y:S05]  /*0340*/  BSYNC.RELIABLE B3 ;  /* 0x0000000000037941 */ /* 0x000fea0003800100 */
.L_x_4:
[----:B------:R-:W-:Y:S01]  /*0350*/  IADD3 R21, PT, PT, R19, 0x1, RZ ;  /* 0x0000000113157810 */ /* 0x000fe20007ffe0ff */
[----:B------:R-:W-:Y:S06]  /*0360*/  BRA `(.L_x_7) ;  /* 0xfffffffc00a07947 */ /* 0x000fec000383ffff */
.L_x_6:
[----:B------:R-:W-:Y:S05]  /*0370*/  BSYNC.RECONVERGENT B2 ;  /* 0x0000000000027941 */ /* 0x000fea0003800200 */
.L_x_3:
[----:B------:R-:W-:-:S04]  /*0380*/  ISETP.NE.AND P0, PT, R19, RZ, PT ;  /* 0x000000ff1300720c */ /* 0x000fc80003f05270 */
[----:B------:R-:W-:-:S13]  /*0390*/  ISETP.EQ.OR P0, PT, R15, R20, !P0 ;  /* 0x000000140f00720c */ /* 0x000fda0004702670 */
[----:B------:R-:W-:Y:S05]  /*03a0*/  @P0 BRA `(.L_x_8) ;  /* 0x00000000001c0947 */ /* 0x000fea0003800000 */
[----:B------:R-:W-:Y:S01]  /*03b0*/  VIADD R22, R19, 0xffffffff ;  /* 0xffffffff13167836 */ /* 0x000fe20000000000 */
[----:B------:R-:W2:Y:S03]  /*03c0*/  LDG.E R23, desc[UR36][R10.64] ;  /* 0x000000240a177981 */ /* 0x000ea6000c1e1900 */
[----:B------:R-:W-:-:S06]  /*03d0*/  IMAD.WIDE.U32 R12, R22, 0x4, R6 ;  /* 0x00000004160c7825 */ /* 0x000fcc00078e0006 */
[----:B------:R-:W2:Y:S02]  /*03e0*/  LDG.E R12, desc[UR36][R12.64] ;  /* 0x000000240c0c7981 */ /* 0x000ea4000c1e1900 */
[----:B--2---:R-:W-:-:S13]  /*03f0*/  ISETP.GT.AND P0, PT, R12, R23, PT ;  /* 0x000000170c00720c */ /* 0x004fda0003f04270 */
[----:B------:R-:W-:Y:S01]  /*0400*/  @P0 VIADD R23, R15, 0x1 ;  /* 0x000000010f170836 */ /* 0x000fe20000000000 */
[----:B------:R-:W-:Y:S06]  /*0410*/  @P0 BRA `(.L_x_9) ;  /* 0xfffffffc00700947 */ /* 0x000fec000383ffff */
.L_x_8:
[----:B------:R-:W-:Y:S05]  /*0420*/  BSYNC.RECONVERGENT B1 ;  /* 0x0000000000017941 */ /* 0x000fea0003800200 */
.L_x_2:
[----:B------:R-:W-:Y:S01]  /*0430*/  ISETP.GE.AND P0, PT, R19, R14, PT ;  /* 0x0000000e1300720c */ /* 0x000fe20003f06270 */
[----:B------:R-:W-:-:S12]  /*0440*/  BSSY.RECONVERGENT B1, `(.L_x_10) ;  /* 0x000001b000017945 */ /* 0x000fd80003800200 */
[----:B------:R-:W-:Y:S05]  /*0450*/  @P0 BRA `(.L_x_11) ;  /* 0x0000000000480947 */ /* 0x000fea0003800000 */
[----:B------:R-:W-:Y:S01]  /*0460*/  ISETP.NE.AND P0, PT, R15, R20, PT ;  /* 0x000000140f00720c */ /* 0x000fe20003f05270 */
[----:B------:R-:W-:-:S12]  /*0470*/  BSSY.RELIABLE B2, `(.L_x_12) ;  /* 0x0000007000027945 */ /* 0x000fd80003800100 */
[----:B------:R-:W-:Y:S05]  /*0480*/  @!P0 BRA `(.L_x_13) ;  /* 0x0000000000148947 */ /* 0x000fea0003800000 */
[----:B------:R-:W2:Y:S04]  /*0490*/  LDG.E R8, desc[UR36][R8.64] ;  /* 0x0000002408087981 */ /* 0x000ea8000c1e1900 */
[----:B------:R-:W2:Y:S02]  /*04a0*/  LDG.E R11, desc[UR36][R10.64] ;  /* 0x000000240a0b7981 */ /* 0x000ea4000c1e1900 */
[----:B--2---:R-:W-:-:S13]  /*04b0*/  ISETP.GT.AND P0, PT, R8, R11, PT ;  /* 0x0000000b0800720c */ /* 0x004fda0003f04270 */
[----:B------:R-:W-:Y:S05]  /*04c0*/  @P0 BREAK.RELIABLE B2 ;  /* 0x0000000000020942 */ /* 0x000fea0003800100 */
[----:B------:R-:W-:Y:S05]  /*04d0*/  @P0 BRA `(.L_x_11) ;  /* 0x0000000000280947 */ /* 0x000fea0003800000 */
.L_x_13:
[----:B------:R-:W-:Y:S05]  /*04e0*/  BSYNC.RELIABLE B2 ;  /* 0x0000000000027941 */ /* 0x000fea0003800100 */
.L_x_12:
[----:B------:R-:W0:Y:S01]  /*04f0*/  LDC.64 R4, c[0x0][0x398] ;  /* 0x0000e600ff047b82 */ /* 0x000e220000000a00 */
[----:B------:R-:W1:Y:S01]  /*0500*/  LDCU UR4, c[0x0][0x3a8] ;  /* 0x00007500ff0477ac */ /* 0x000e620008000800 */
[----:B------:R-:W-:Y:S01]  /*0510*/  IMAD.MOV.U32 R11, RZ, RZ, 0x1 ;  /* 0x00000001ff0b7424 */ /* 0x000fe200078e00ff */
[----:B-1----:R-:W-:Y:S01]  /*0520*/  MOV R9, UR4 ;  /* 0x0000000400097c02 */ /* 0x002fe20008000f00 */
[----:B0-----:R-:W-:-:S05]  /*0530*/  IMAD.WIDE R4, R0, 0x4, R4 ;  /* 0x0000000400047825 */ /* 0x001fca00078e0204 */
[----:B------:R1:W-:Y:S01]  /*0540*/  STG.E desc[UR36][R4.64], R11 ;  /* 0x0000000b04007986 */ /* 0x0003e2000c101924 */
[----:B------:R-:W-:-:S05]  /*0550*/  IMAD.WIDE R6, R9, 0x4, R4 ;  /* 0x0000000409067825 */ /* 0x000fca00078e0204 */
[----:B------:R1:W-:Y:S01]  /*0560*/  STG.E desc[UR36][R6.64], R19 ;  /* 0x0000001306007986 */ /* 0x0003e2000c101924 */
[----:B------:R-:W-:Y:S05]  /*0570*/  BRA `(.L_x_14) ;  /* 0x00000000001c7947 */ /* 0x000fea0003800000 */
.L_x_11:
[----:B------:R-:W0:Y:S01]  /*0580*/  LDC.64 R4, c[0x0][0x398] ;  /* 0x0000e600ff047b82 */ /* 0x000e220000000a00 */
[----:B------:R-:W1:Y:S02]  /*0590*/  LDCU UR4, c[0x0][0x3a8] ;  /* 0x00007500ff0477ac */ /* 0x000e640008000800 */
[----:B-1----:R-:W-:Y:S02]  /*05a0*/  IMAD.U32 R9, RZ, RZ, UR4 ;  /* 0x00000004ff097e24 */ /* 0x002fe4000f8e00ff */
[----:B0-----:R-:W-:-:S05]  /*05b0*/  IMAD.WIDE R4, R0, 0x4, R4 ;  /* 0x0000000400047825 */ /* 0x001fca00078e0204 */
[----:B------:R0:W-:Y:S01]  /*05c0*/  STG.E desc[UR36][R4.64], RZ ;  /* 0x000000ff04007986 */ /* 0x0001e2000c101924 */
[----:B------:R-:W-:-:S05]  /*05d0*/  IMAD.WIDE R6, R9, 0x4, R4 ;  /* 0x0000000409067825 */ /* 0x000fca00078e0204 */
[----:B------:R0:W-:Y:S02]  /*05e0*/  STG.E desc[UR36][R6.64], R15 ;  /* 0x0000000f06007986 */ /* 0x0001e4000c101924 */
.L_x_14:
[----:B------:R-:W-:Y:S05]  /*05f0*/  BSYNC.RECONVERGENT B1 ;  /* 0x0000000000017941 */ /* 0x000fea0003800200 */
.L_x_10:
[----:B------:R-:W-:-:S04]  /*0600*/  IADD3 R0, PT, PT, R3, R0, RZ ;  /* 0x0000000003007210 */ /* 0x000fc80007ffe0ff */
[----:B------:R-:W-:-:S13]  /*0610*/  ISETP.GE.AND P0, PT, R0, R9, PT ;  /* 0x000000090000720c */ /* 0x000fda0003f06270 */
[----:B------:R-:W-:Y:S05]  /*0620*/  @!P0 BRA `(.L_x_15) ;  /* 0xfffffff800c08947 */ /* 0x000fea000383ffff */
.L_x_1:
[----:B------:R-:W-:Y:S05]  /*0630*/  BSYNC.RECONVERGENT B0 ;  /* 0x0000000000007941 */ /* 0x000fea0003800200 */
.L_x_0:
[----:B------:R-:W-:Y:S05]  /*0640*/  WARPSYNC.ALL ;  /* 0x0000000000007948 */ /* 0x000fea0003800000 */
[----:B------:R-:W-:-:S13]  /*0650*/  ISETP.GE.AND P0, PT, R16, R9, PT ;  /* 0x000000091000720c */ /* 0x000fda0003f06270 */
[----:B------:R-:W-:Y:S05]  /*0660*/  @P0 EXIT ;  /* 0x000000000000094d */ /* 0x000fea0003800000 */
[----:B------:R-:W2:Y:S01]  /*0670*/  LDCU UR4, c[0x0][0x370] ;  /* 0x00006e00ff0477ac */ /* 0x000ea20008000800 */
[----:B------:R-:W3:Y:S01]  /*0680*/  LDCU UR39, c[0x0][0x3a8] ;  /* 0x00007500ff2777ac */ /* 0x000ee20008000800 */
[----:B--2---:R-:W-:-:S12]  /*0690*/  UIMAD UR38, UR38, UR4, URZ ;  /* 0x00000004262672a4 */ /* 0x004fd8000f8e02ff */
.L_x_21:
[----:B01----:R-:W0:Y:S02]  /*06a0*/  LDC.64 R4, c[0x0][0x398] ;  /* 0x0000e600ff047b82 */ /* 0x003e240000000a00 */
[----:B0-----:R-:W-:-:S05]  /*06b0*/  IMAD.WIDE R4, R16, 0x4, R4 ;  /* 0x0000000410047825 */ /* 0x001fca00078e0204 */
[----:B------:R-:W2:Y:S01]  /*06c0*/  LDG.E R0, desc[UR36][R4.64] ;  /* 0x0000002404007981 */ /* 0x000ea2000c1e1900 */
[----:B------:R-:W-:Y:S01]  /*06d0*/  BSSY.RECONVERGENT B6, `(.L_x_16) ;  /* 0x0000023000067945 */ /* 0x000fe20003800200 */
[----:B--2---:R-:W-:-:S13]  /*06e0*/  ISETP.NE.AND P0, PT, R0, RZ, PT ;  /* 0x000000ff0000720c */ /* 0x004fda0003f05270 */
[----:B------:R-:W-:Y:S05]  /*06f0*/  @!P0 BRA `(.L_x_17) ;  /* 0x00000000005c8947 */ /* 0x000fea0003800000 */
[----:B------:R-:W-:-:S13]  /*0700*/  ISETP.NE.AND P0, PT, R0, 0x1, PT ;  /* 0x000000010000780c */ /* 0x000fda0003f05270 */
[----:B------:R-:W-:Y:S05]  /*0710*/  @P0 BRA `(.L_x_18) ;  /* 0x0000000000280947 */ /* 0x000fea0003800000 */
[----:B------:R-:W0:Y:S08]  /*0720*/  LDC R3, c[0x0][0x3a8] ;  /* 0x0000ea00ff037b82 */ /* 0x000e300000000800 */
[----:B------:R-:W1:Y:S08]  /*0730*/  LDC.64 R6, c[0x0][0x380] ;  /* 0x0000e000ff067b82 */ /* 0x000e700000000a00 */
[----:B------:R-:W2:Y:S01]  /*0740*/  LDC.64 R8, c[0x0][0x390] ;  /* 0x0000e400ff087b82 */ /* 0x000ea20000000a00 */
[----:B0-----:R-:W-:-:S06]  /*0750*/  IMAD.WIDE R4, R3, 0x4, R4 ;  /* 0x0000000403047825 */ /* 0x001fcc00078e0204 */
[----:B------:R-:W1:Y:S02]  /*0760*/  LDG.E R5, desc[UR36][R4.64] ;  /* 0x0000002404057981 */ /* 0x000e64000c1e1900 */
[----:B-1----:R-:W-:-:S06]  /*0770*/  IMAD.WIDE R6, R5, 0x4, R6 ;  /* 0x0000000405067825 */ /* 0x002fcc00078e0206 */
[----:B------:R-:W4:Y:S01]  /*0780*/  LDG.E R7, desc[UR36][R6.64] ;  /* 0x0000002406077981 */ /* 0x000f22000c1e1900 */
[----:B--2---:R-:W-:-:S05]  /*0790*/  IMAD.WIDE R8, R16, 0x4, R8 ;  /* 0x0000000410087825 */ /* 0x004fca00078e0208 */
[----:B----4-:R0:W-:Y:S01]  /*07a0*/  STG.E desc[UR36][R8.64], R7 ;  /* 0x0000000708007986 */ /* 0x0101e2000c101924 */
[----:B------:R-:W-:Y:S05]  /*07b0*/  BRA `(.L_x_19) ;  /* 0x0000000000507947 */ /* 0x000fea0003800000 */
.L_x_18:
[----:B------:R-:W-:Y:S01]  /*07c0*/  MOV R0, 0x0 ;  /* 0x0000000000007802 */ /* 0x000fe20000000f00 */
[----:B------:R0:W-:Y:S01]  /*07d0*/  STL.64 [R1], R16 ;  /* 0x0000001001007387 */ /* 0x0001e20000100a00 */
[----:B------:R-:W1:Y:S01]  /*07e0*/  LDCU.64 UR4, c[0x4][0x8] ;  /* 0x01000100ff0477ac */ /* 0x000e620008000a00 */
[----:B------:R-:W-:Y:S01]  /*07f0*/  MOV R6, R18 ;  /* 0x0000001200067202 */ /* 0x000fe20000000f00 */
[----:B------:R0:W2:Y:S01]  /*0800*/  LDC.64 R8, c[0x4][R0] ;  /* 0x0100000000087b82 */ /* 0x0000a20000000a00 */
[----:B------:R-:W-:Y:S02]  /*0810*/  IMAD.MOV.U32 R7, RZ, RZ, R2 ;  /* 0x000000ffff077224 */ /* 0x000fe400078e0002 */
[----:B-1----:R-:W-:Y:S02]  /*0820*/  IMAD.U32 R4, RZ, RZ, UR4 ;  /* 0x00000004ff047e24 */ /* 0x002fe4000f8e00ff */
[----:B0-----:R-:W-:-:S07]  /*0830*/  IMAD.U32 R5, RZ, RZ, UR5 ;  /* 0x00000005ff057e24 */ /* 0x001fce000f8e00ff */
[----:B------:R-:W-:-:S07]  /*0840*/  LEPC R20, `(.L_x_20) ;  /* 0x000000001014794e */ /* 0x000fce0000000000 */
[----:B--23--:R-:W-:Y:S05]  /*0850*/  CALL.ABS.NOINC R8 ;  /* 0x0000000008007343 */ /* 0x00cfea0003c00000 */
.L_x_20:
[----:B------:R-:W-:Y:S05]  /*0860*/  BRA `(.L_x_19) ;  /* 0x0000000000247947 */ /* 0x000fea0003800000 */
.L_x_17:
[----:B------:R-:W0:Y:S08]  /*0870*/  LDC R7, c[0x0][0x3a8] ;  /* 0x0000ea00ff077b82 */ /* 0x000e300000000800 */
[----:B------:R-:W1:Y:S01]  /*0880*/  LDC.64 R8, c[0x0][0x390] ;  /* 0x0000e400ff087b82 */ /* 0x000e620000000a00 */
[----:B0-----:R-:W-:-:S07]  /*0890*/  IMAD.WIDE R6, R7, 0x4, R4 ;  /* 0x0000000407067825 */ /* 0x001fce00078e0204 */
[----:B------:R-:W0:Y:S01]  /*08a0*/  LDC.64 R4, c[0x0][0x388] ;  /* 0x0000e200ff047b82 */ /* 0x000e220000000a00 */
[----:B------:R-:W0:Y:S02]  /*08b0*/  LDG.E R7, desc[UR36][R6.64] ;  /* 0x0000002406077981 */ /* 0x000e24000c1e1900 */
[----:B0-----:R-:W-:-:S06]  /*08c0*/  IMAD.WIDE R4, R7, 0x4, R4 ;  /* 0x0000000407047825 */ /* 0x001fcc00078e0204 */
[----:B------:R-:W2:Y:S01]  /*08d0*/  LDG.E R5, desc[UR36][R4.64] ;  /* 0x0000002404057981 */ /* 0x000ea2000c1e1900 */
[----:B-1----:R-:W-:-:S05]  /*08e0*/  IMAD.WIDE R8, R16, 0x4, R8 ;  /* 0x0000000410087825 */ /* 0x002fca00078e0208 */
[----:B--2---:R1:W-:Y:S02]  /*08f0*/  STG.E desc[UR36][R8.64], R5 ;  /* 0x0000000508007986 */ /* 0x0043e4000c101924 */
.L_x_19:
[----:B---3--:R-:W-:Y:S05]  /*0900*/  BSYNC.RECONVERGENT B6 ;  /* 0x0000000000067941 */ /* 0x008fea0003800200 */
.L_x_16:
[----:B------:R-:W-:-:S04]  /*0910*/  IADD3 R16, PT, PT, R16, UR38, RZ ;  /* 0x0000002610107c10 */ /* 0x000fc8000fffe0ff */
[----:B------:R-:W-:-:S13]  /*0920*/  ISETP.GE.AND P0, PT, R16, UR39, PT ;  /* 0x0000002710007c0c */ /* 0x000fda000bf06270 */
[----:B------:R-:W-:Y:S05]  /*0930*/  @!P0 BRA `(.L_x_21) ;  /* 0xfffffffc00588947 */ /* 0x000fea000383ffff */
[----:B------:R-:W-:Y:S05]  /*0940*/  EXIT ;  /* 0x000000000000794d */ /* 0x000fea0003800000 */
.L_x_22:
[----:B------:R-:W-:-:S00]  /*0950*/  BRA `(.L_x_22) ;  /* 0xfffffffc00fc7947 */ /* 0x000fc0000383ffff */
[----:B------:R-:W-:-:S00]  /*0960*/  NOP ;  /* 0x0000000000007918 */ /* 0x000fc00000000000 */
        /* <DEDUP_REMOVED lines=9> */
.L_x_71:


//--------------------- .text._Z28small_sortManager_extraSlicePiiiiiii --------------------------
	.section	.text._Z28small_sortManager_extraSlicePiiiiiii,"ax",@progbits
	.align	128
        .global         _Z28small_sortManager_extraSlicePiiiiiii
        .type           _Z28small_sortManager_extraSlicePiiiiiii,@function
        .size           _Z28small_sortManager_extraSlicePiiiiiii,(.L_x_72 - _Z28small_sortManager_extraSlicePiiiiiii)
        .other          _Z28small_sortManager_extraSlicePiiiiiii,@"STO_CUDA_ENTRY STV_DEFAULT"
_Z28small_sortManager_extraSlicePiiiiiii:
.text._Z28small_sortManager_extraSlicePiiiiiii:
[----:B------:R-:W-:Y:S01]  /*0000*/  LDC R1, c[0x0][0x37c] ;  /* 0x0000df00ff017b82 */ /* 0x000fe20000000800 */
[----:B------:R-:W0:Y:S07]  /*0010*/  S2R R9, SR_CTAID.X ;  /* 0x0000000000097919 */ /* 0x000e2e0000002500 */
[----:B------:R-:W0:Y:S01]  /*0020*/  LDC R0, c[0x0][0x39c] ;  /* 0x0000e700ff007b82 */ /* 0x000e220000000800 */
[----:B------:R-:W1:Y:S01]  /*0030*/  LDCU.64 UR10, c[0x0][0x388] ;  /* 0x00007100ff0a77ac */ /* 0x000e620008000a00 */
[----:B------:R-:W2:Y:S01]  /*0040*/  S2R R6, SR_TID.X ;  /* 0x0000000000067919 */ /* 0x000ea20000002100 */
[----:B------:R-:W3:Y:S05]  /*0050*/  LDCU UR7, c[0x0][0x394] ;  /* 0x00007280ff0777ac */ /* 0x000eea0008000800 */
[----:B------:R-:W3:Y:S01]  /*0060*/  LDC R15, c[0x0][0x390] ;  /* 0x0000e400ff0f7b82 */ /* 0x000ee20000000800 */
[----:B------:R-:W4:Y:S07]  /*0070*/  LDCU.64 UR8, c[0x0][0x358] ;  /* 0x00006b00ff0877ac */ /* 0x000f2e0008000a00 */
[----:B------:R-:W5:Y:S01]  /*0080*/  LDC.64 R4, c[0x0][0x380] ;  /* 0x0000e000ff047b82 */ /* 0x000f620000000a00 */
[----:B-1----:R-:W-:Y:S01]  /*0090*/  UIADD3 UR4, UPT, UPT, UR11, UR10, URZ ;  /* 0x0000000a0b047290 */ /* 0x002fe2000fffe0ff */
[----:B0-----:R-:W-:Y:S01]  /*00a0*/  ISETP.NE.AND P2, PT, R9, R0, PT ;  /* 0x000000000900720c */ /* 0x001fe20003f45270 */
[----:B---3--:R-:W-:-:S04]  /*00b0*/  VIADD R11, R15, UR7 ;  /* 0x000000070f0b7c36 */ /* 0x008fc80008000000 */
[C---:B--2---:R-:W-:Y:S01]  /*00c0*/  ISETP.GE.U32.AND P0, PT, R6.reuse, UR4, PT ;  /* 0x0000000406007c0c */ /* 0x044fe2000bf06070 */
[--C-:B------:R-:W-:Y:S01]  /*00d0*/  IMAD R3, R9, UR4, R6.reuse ;  /* 0x0000000409037c24 */ /* 0x100fe2000f8e0206 */
[-C--:B------:R-:W-:Y:S01]  /*00e0*/  ISETP.LT.U32.OR P1, PT, R6, R15.reuse, P2 ;  /* 0x0000000f0600720c */ /* 0x080fe20001721470 */
[----:B------:R-:W-:Y:S01]  /*00f0*/  IMAD R7, R0, UR4, R6 ;  /* 0x0000000400077c24 */ /* 0x000fe2000f8e0206 */
[C---:B------:R-:W-:Y:S01]  /*0100*/  ISETP.GE.U32.AND P3, PT, R6.reuse, UR10, PT ;  /* 0x0000000a06007c0c */ /* 0x040fe2000bf66070 */
[--C-:B-----5:R-:W-:Y:S01]  /*0110*/  IMAD.WIDE.U32 R2, R3, 0x4, R4.reuse ;  /* 0x0000000403027825 */ /* 0x120fe200078e0004 */
[----:B------:R-:W-:Y:S01]  /*0120*/  BAR.SYNC.DEFER_BLOCKING 0x0 ;  /* 0x0000000000007b1d */ /* 0x000fe20000010000 */
[C---:B------:R-:W-:Y:S02]  /*0130*/  ISETP.LT.U32.OR P0, PT, R6.reuse, UR10, P0 ;  /* 0x0000000a06007c0c */ /* 0x040fe40008701470 */
[C---:B------:R-:W-:Y:S01]  /*0140*/  ISETP.GE.U32.OR P4, PT, R6.reuse, R15, P2 ;  /* 0x0000000f0600720c */ /* 0x040fe20001786470 */
[----:B------:R-:W-:Y:S01]  /*0150*/  IMAD.WIDE.U32 R4, R7, 0x4, R4 ;  /* 0x0000000407047825 */ /* 0x000fe200078e0004 */
[----:B------:R-:W-:-:S06]  /*0160*/  ISETP.GE.U32.OR P1, PT, R6, R11, P1 ;  /* 0x0000000b0600720c */ /* 0x000fcc0000f26470 */
[----:B----4-:R-:W2:Y:S04]  /*0170*/  @!P3 LDG.E R8, desc[UR8][R2.64] ;  /* 0x000000080208b981 */ /* 0x010ea8000c1e1900 */
[----:B------:R-:W3:Y:S04]  /*0180*/  @!P0 LDG.E R12, desc[UR8][R2.64] ;  /* 0x00000008020c8981 */ /* 0x000ee8000c1e1900 */
[----:B------:R-:W4:Y:S04]  /*0190*/  @!P4 LDG.E R10, desc[UR8][R4.64] ;  /* 0x00000008040ac981 */ /* 0x000f28000c1e1900 */
[----:B------:R-:W5:Y:S01]  /*01a0*/  @!P1 LDG.E R14, desc[UR8][R4.64] ;  /* 0x00000008040e9981 */ /* 0x000f62000c1e1900 */
[----:B------:R-:W0:Y:S01]  /*01b0*/  S2UR UR6, SR_CgaCtaId ;  /* 0x00000000000679c3 */ /* 0x000e220000008800 */
[----:B------:R-:W-:Y:S01]  /*01c0*/  ISETP.NE.AND P5, PT, R9, R0, PT ;  /* 0x000000000900720c */ /* 0x000fe20003fa5270 */
[----:B------:R-:W-:Y:S01]  /*01d0*/  UMOV UR5, 0x400 ;  /* 0x0000040000057882 */ /* 0x000fe20000000000 */
[----:B------:R-:W-:-:S02]  /*01e0*/  @!P0 VIADD R9, R6, -UR10 ;  /* 0x8000000a06098c36 */ /* 0x000fc40008000000 */
[----:B------:R-:W-:Y:S01]  /*01f0*/  SEL R0, R15, UR10, !P5 ;  /* 0x0000000a0f007c07 */ /* 0x000fe2000e800000 */
[----:B------:R-:W-:Y:S01]  /*0200*/  @!P1 IMAD.IADD R13, R6, 0x1, -R15 ;  /* 0x00000001060d9824 */ /* 0x000fe200078e0a0f */
[----:B0-----:R-:W-:-:S06]  /*0210*/  ULEA UR5, UR6, UR5, 0x18 ;  /* 0x0000000506057291 */ /* 0x001fcc000f8ec0ff */
[----:B------:R-:W-:Y:S02]  /*0220*/  LEA R0, R0, UR5, 0x2 ;  /* 0x0000000500007c11 */ /* 0x000fe4000f8e10ff */
[----:B------:R-:W-:-:S03]  /*0230*/  LEA R7, R6, UR5, 0x2 ;  /* 0x0000000506077c11 */ /* 0x000fc6000f8e10ff */
[--C-:B------:R-:W-:Y:S02]  /*0240*/  @!P0 IMAD R9, R9, 0x4, R0.reuse ;  /* 0x0000000409098824 */ /* 0x100fe400078e0200 */
[----:B------:R-:W-:Y:S01]  /*0250*/  @!P1 IMAD R13, R13, 0x4, R0 ;  /* 0x000000040d0d9824 */ /* 0x000fe200078e0200 */
[----:B--2---:R0:W-:Y:S04]  /*0260*/  @!P3 STS [R7], R8 ;  /* 0x000000080700b388 */ /* 0x0041e80000000800 */
[----:B---3--:R0:W-:Y:S04]  /*0270*/  @!P0 STS [R9], R12 ;  /* 0x0000000c09008388 */ /* 0x0081e80000000800 */
[----:B----4-:R0:W-:Y:S04]  /*0280*/  @!P4 STS [R7], R10 ;  /* 0x0000000a0700c388 */ /* 0x0101e80000000800 */
[----:B-----5:R0:W-:Y:S01]  /*0290*/  @!P1 STS [R13], R14 ;  /* 0x0000000e0d009388 */ /* 0x0201e20000000800 */
[----:B------:R-:W-:Y:S06]  /*02a0*/  BAR.SYNC.DEFER_BLOCKING 0x0 ;  /* 0x0000000000007b1d */ /* 0x000fec0000010000 */
[----:B------:R-:W-:Y:S05]  /*02b0*/  @P2 BRA `(.L_x_23) ;  /* 0x0000000800082947 */ /* 0x000fea0003800000 */
[----:B------:R-:W-:-:S13]  /*02c0*/  ISETP.GE.AND P0, PT, R15, UR7, PT ;  /* 0x000000070f007c0c */ /* 0x000fda000bf06270 */
[----:B------:R-:W-:Y:S05]  /*02d0*/  @P0 BRA `(.L_x_24) ;  /* 0x0000000400000947 */ /* 0x000fea0003800000 */
[----:B------:R-:W-:-:S13]  /*02e0*/  ISETP.GE.AND P0, PT, R6, R11, PT ;  /* 0x0000000b0600720c */ /* 0x000fda0003f06270 */
[----:B------:R-:W-:Y:S05]  /*02f0*/  @P0 EXIT ;  /* 0x000000000000094d */ /* 0x000fea0003800000 */
[----:B0-----:R-:W0:Y:S01]  /*0300*/  LDC R12, c[0x0][0x394] ;  /* 0x0000e500ff0c7b82 */ /* 0x001e220000000800 */
[C---:B------:R-:W-:Y:S01]  /*0310*/  VIADD R2, R6.reuse, -UR7 ;  /* 0x8000000706027c36 */ /* 0x040fe20008000000 */
[C---:B------:R-:W-:Y:S01]  /*0320*/  ISETP.GT.AND P0, PT, R6.reuse, UR7, PT ;  /* 0x0000000706007c0c */ /* 0x040fe2000bf04270 */
[----:B------:R-:W-:Y:S01]  /*0330*/  BSSY.RECONVERGENT B1, `(.L_x_25) ;  /* 0x0000028000017945 */ /* 0x000fe20003800200 */
[----:B------:R-:W-:Y:S01]  /*0340*/  VIMNMX R6, PT, PT, R6, UR7, PT ;  /* 0x0000000706067c48 */ /* 0x000fe2000bfe0100 */
[----:B------:R-:W1:Y:S01]  /*0350*/  LDCU UR4, c[0x0][0x390] ;  /* 0x00007200ff0477ac */ /* 0x000e620008000800 */
[----:B------:R-:W-:-:S05]  /*0360*/  SEL R2, R2, RZ, P0 ;  /* 0x000000ff02027207 */ /* 0x000fca0000000000 */
[----:B------:R-:W-:-:S07]  /*0370*/  IMAD.MOV.U32 R3, RZ, RZ, R2 ;  /* 0x000000ffff037224 */ /* 0x000fce00078e0002 */
.L_x_32:
[----:B------:R-:W-:Y:S01]  /*0380*/  BSSY.RECONVERGENT B2, `(.L_x_26) ;  /* 0x0000019000027945 */ /* 0x000fe20003800200 */
.L_x_30:
[----:B------:R-:W-:Y:S01]  /*0390*/  IMAD.IADD R7, R6, 0x1, -R3 ;  /* 0x0000000106077824 */ /* 0x000fe200078e0a03 */
[----:B------:R-:W-:Y:S04]  /*03a0*/  BSSY.RELIABLE B0, `(.L_x_27) ;  /* 0x0000014000007945 */ /* 0x000fe80003800100 */
[----:B------:R-:W-:-:S04]  /*03b0*/  IABS R7, R7 ;  /* 0x0000000700077213 */ /* 0x000fc80000000000 */
[----:B------:R-:W-:-:S04]  /*03c0*/  LEA.HI R7, R7, R7, RZ, 0x1 ;  /* 0x0000000707077211 */ /* 0x000fc800078f08ff */
[----:B------:R-:W-:-:S05]  /*03d0*/  SHF.R.S32.HI R7, RZ, 0x1, R7 ;  /* 0x00000001ff077819 */ /* 0x000fca0000011407 */
[--C-:B------:R-:W-:Y:S02]  /*03e0*/  IMAD.IADD R13, R2, 0x1, R7.reuse ;  /* 0x00000001020d7824 */ /* 0x100fe400078e0207 */
[----:B------:R-:W-:-:S03]  /*03f0*/  IMAD.IADD R9, R6, 0x1, -R7 ;  /* 0x0000000106097824 */ /* 0x000fc600078e0a07 */
[----:B-1----:R-:W-:-:S04]  /*0400*/  ISETP.GT.AND P0, PT, R13, UR4, PT ;  /* 0x000000040d007c0c */ /* 0x002fc8000bf04270 */
[----:B------:R-:W-:-:S13]  /*0410*/  ISETP.LT.OR P0, PT, R9, RZ, P0 ;  /* 0x000000ff0900720c */ /* 0x000fda0000701670 */
[----:B------:R-:W-:Y:S05]  /*0420*/  @P0 BRA `(.L_x_28) ;  /* 0x00000000002c0947 */ /* 0x000fea0003800000 */
[----:B------:R-:W-:Y:S01]  /*0430*/  ISETP.NE.AND P0, PT, R13, RZ, PT ;  /* 0x000000ff0d00720c */ /* 0x000fe20003f05270 */
[----:B------:R-:W-:Y:S01]  /*0440*/  IMAD R10, R9, 0x4, R0 ;  /* 0x00000004090a7824 */ /* 0x000fe200078e0200 */
[----:B------:R-:W-:Y:S02]  /*0450*/  LEA R11, R13, UR5, 0x2 ;  /* 0x000000050d0b7c11 */ /* 0x000fe4000f8e10ff */
[----:B0-----:R-:W-:-:S13]  /*0460*/  ISETP.EQ.OR P0, PT, R9, R12, !P0 ;  /* 0x0000000c0900720c */ /* 0x001fda0004702670 */
[----:B------:R-:W-:Y:S05]  /*0470*/  @P0 BREAK.RELIABLE B0 ;  /* 0x0000000000000942 */ /* 0x000fea0003800100 */
[----:B------:R-:W-:Y:S05]  /*0480*/  @P0 BRA `(.L_x_29) ;  /* 0x0000000000200947 */ /* 0x000fea0003800000 */
[----:B------:R-:W-:Y:S04]  /*0490*/  LDS R7, [R10] ;  /* 0x000000000a077984 */ /* 0x000fe80000000800 */
[----:B------:R-:W0:Y:S02]  /*04a0*/  LDS R8, [R11+-0x4] ;  /* 0xfffffc000b087984 */ /* 0x000e240000000800 */
[----:B0-----:R-:W-:-:S13]  /*04b0*/  ISETP.GT.AND P0, PT, R7, R8, PT ;  /* 0x000000080700720c */ /* 0x001fda0003f04270 */
[----:B------:R-:W-:Y:S05]  /*04c0*/  @P0 BREAK.RELIABLE B0 ;  /* 0x0000000000000942 */ /* 0x000fea0003800100 */
[----:B------:R-:W-:Y:S05]  /*04d0*/  @P0 BRA `(.L_x_29) ;  /* 0x00000000000c0947 */ /* 0x000fea0003800000 */
.L_x_28:
[----:B------:R-:W-:Y:S05]  /*04e0*/  BSYNC.RELIABLE B0 ;  /* 0x0000000000007941 */ /* 0x000fea0003800100 */
.L_x_27:
[----:B------:R-:W-:Y:S01]  /*04f0*/  VIADD R3, R9, 0x1 ;  /* 0x0000000109037836 */ /* 0x000fe20000000000 */
[----:B------:R-:W-:Y:S06]  /*0500*/  BRA `(.L_x_30) ;  /* 0xfffffffc00a07947 */ /* 0x000fec000383ffff */
.L_x_29:
[----:B------:R-:W-:Y:S05]  /*0510*/  BSYNC.RECONVERGENT B2 ;  /* 0x0000000000027941 */ /* 0x000fea0003800200 */
.L_x_26:
[----:B------:R-:W-:-:S04]  /*0520*/  ISETP.NE.AND P0, PT, R9, RZ, PT ;  /* 0x000000ff0900720c */ /* 0x000fc80003f05270 */
[----:B------:R-:W-:-:S13]  /*0530*/  ISETP.EQ.OR P0, PT, R13, UR4, !P0 ;  /* 0x000000040d007c0c */ /* 0x000fda000c702670 */
[----:B------:R-:W-:Y:S05]  /*0540*/  @P0 BRA `(.L_x_31) ;  /* 0x0000000000180947 */ /* 0x000fea0003800000 */
[----:B------:R-:W-:Y:S04]  /*0550*/  LDS R2, [R10+-0x4] ;  /* 0xfffffc000a027984 */ /* 0x000fe80000000800 */
[----:B------:R-:W0:Y:S02]  /*0560*/  LDS R7, [R11] ;  /* 0x000000000b077984 */ /* 0x000e240000000800 */
[----:B0-----:R-:W-:-:S13]  /*0570*/  ISETP.GT.AND P0, PT, R2, R7, PT ;  /* 0x000000070200720c */ /* 0x001fda0003f04270 */
[----:B------:R-:W-:Y:S02]  /*0580*/  @P0 VIADD R6, R9, 0xffffffff ;  /* 0xffffffff09060836 */ /* 0x000fe40000000000 */
[----:B------:R-:W-:Y:S01]  /*0590*/  @P0 VIADD R2, R13, 0x1 ;  /* 0x000000010d020836 */ /* 0x000fe20000000000 */
[----:B------:R-:W-:Y:S06]  /*05a0*/  @P0 BRA `(.L_x_32) ;  /* 0xfffffffc00740947 */ /* 0x000fec000383ffff */
.L_x_31:
[----:B------:R-:W-:Y:S05]  /*05b0*/  BSYNC.RECONVERGENT B1 ;  /* 0x0000000000017941 */ /* 0x000fea0003800200 */
.L_x_25:
[----:B------:R-:W-:Y:S05]  /*05c0*/  WARPSYNC.ALL ;  /* 0x0000000000007948 */ /* 0x000fea0003800000 */
[----:B------:R-:W-:Y:S01]  /*05d0*/  ISETP.GE.AND P0, PT, R9, R12, PT ;  /* 0x0000000c0900720c */ /* 0x000fe20003f06270 */
[----:B------:R-:W-:-:S12]  /*05e0*/  BSSY.RECONVERGENT B1, `(.L_x_33) ;  /* 0x000000d000017945 */ /* 0x000fd80003800200 */
[----:B------:R0:W1:Y:S01]  /*05f0*/  @P0 LDS R3, [R11] ;  /* 0x000000000b030984 */ /* 0x0000620000000800 */
[----:B------:R-:W-:Y:S05]  /*0600*/  @P0 BRA `(.L_x_34) ;  /* 0x0000000000280947 */ /* 0x000fea0003800000 */
[----:B------:R-:W-:-:S13]  /*0610*/  ISETP.NE.AND P0, PT, R13, UR4, PT ;  /* 0x000000040d007c0c */ /* 0x000fda000bf05270 */
[----:B-1----:R1:W2:Y:S01]  /*0620*/  @!P0 LDS R3, [R10] ;  /* 0x000000000a038984 */ /* 0x0022a20000000800 */
[----:B------:R-:W-:Y:S05]  /*0630*/  @!P0 BRA `(.L_x_35) ;  /* 0x0000000000148947 */ /* 0x000fea0003800000 */
[----:B-1----:R-:W-:Y:S04]  /*0640*/  LDS R10, [R10] ;  /* 0x000000000a0a7984 */ /* 0x002fe80000000800 */
[----:B--2---:R-:W1:Y:S02]  /*0650*/  LDS R3, [R11] ;  /* 0x000000000b037984 */ /* 0x004e640000000800 */
[----:B-1----:R-:W-:-:S13]  /*0660*/  ISETP.GT.AND P0, PT, R10, R3, PT ;  /* 0x000000030a00720c */ /* 0x002fda0003f04270 */
[----:B------:R-:W-:Y:S05]  /*0670*/  @P0 BRA `(.L_x_34) ;  /* 0x00000000000c0947 */ /* 0x000fea0003800000 */
[----:B------:R-:W-:-:S07]  /*0680*/  IMAD.MOV.U32 R3, RZ, RZ, R10 ;  /* 0x000000ffff037224 */ /* 0x000fce00078e000a */
.L_x_35:
[----:B--2---:R-:W-:Y:S01]  /*0690*/  STG.E desc[UR8][R4.64], R3 ;  /* 0x0000000304007986 */ /* 0x004fe2000c101908 */
[----:B------:R-:W-:Y:S05]  /*06a0*/  EXIT ;  /* 0x000000000000794d */ /* 0x000fea0003800000 */
.L_x_34:
[----:B------:R-:W-:Y:S05]  /*06b0*/  BSYNC.RECONVERGENT B1 ;  /* 0x0000000000017941 */ /* 0x000fea0003800200 */
.L_x_33:
[----:B-1----:R-:W-:Y:S01]  /*06c0*/  STG.E desc[UR8][R4.64], R3 ;  /* 0x0000000304007986 */ /* 0x002fe2000c101908 */
[----:B------:R-:W-:Y:S05]  /*06d0*/  EXIT ;  /* 0x000000000000794d */ /* 0x000fea0003800000 */
.L_x_24:
[----:B------:R-:W-:-:S13]  /*06e0*/  ISETP.GE.AND P0, PT, R6, R11, PT ;  /* 0x0000000b0600720c */ /* 0x000fda0003f06270 */
[----:B------:R-:W-:Y:S05]  /*06f0*/  @P0 EXIT ;  /* 0x000000000000094d */ /* 0x000fea0003800000 */
[----:B0-----:R-:W0:Y:S01]  /*0700*/  LDC R14, c[0x0][0x390] ;  /* 0x0000e400ff0e7b82 */ /* 0x001e220000000800 */
[C---:B------:R-:W-:Y:S01]  /*0710*/  IMAD.IADD R2, R6.reuse, 0x1, -R15 ;  /* 0x0000000106027824 */ /* 0x040fe200078e0a0f */
[CC--:B------:R-:W-:Y:S01]  /*0720*/  ISETP.GT.AND P0, PT, R6.reuse, R15.reuse, PT ;  /* 0x0000000f0600720c */ /* 0x0c0fe20003f04270 */
[----:B------:R-:W-:Y:S01]  /*0730*/  BSSY.RECONVERGENT B1, `(.L_x_36) ;  /* 0x0000028000017945 */ /* 0x000fe20003800200 */
[----:B------:R-:W-:Y:S01]  /*0740*/  VIMNMX R6, PT, PT, R6, R15, PT ;  /* 0x0000000f06067248 */ /* 0x000fe20003fe0100 */
[----:B------:R-:W1:Y:S01]  /*0750*/  LDCU UR4, c[0x0][0x394] ;  /* 0x00007280ff0477ac */ /* 0x000e620008000800 */
[----:B------:R-:W-:-:S05]  /*0760*/  SEL R2, R2, RZ, P0 ;  /* 0x000000ff02027207 */ /* 0x000fca0000000000 */
[----:B------:R-:W-:-:S07]  /*0770*/  IMAD.MOV.U32 R3, RZ, RZ, R2 ;  /* 0x000000ffff037224 */ /* 0x000fce00078e0002 */
.L_x_43:
[----:B------:R-:W-:Y:S01]  /*0780*/  BSSY.RECONVERGENT B2, `(.L_x_37) ;  /* 0x0000019000027945 */ /* 0x000fe20003800200 */
.L_x_41:
        /* <DEDUP_REMOVED lines=10> */
[C---:B------:R-:W-:Y:S01]  /*0830*/  ISETP.NE.AND P0, PT, R11.reuse, RZ, PT ;  /* 0x000000ff0b00720c */ /* 0x040fe20003f05270 */
[----:B------:R-:W-:Y:S01]  /*0840*/  IMAD R12, R11, 0x4, R0 ;  /* 0x000000040b0c7824 */ /* 0x000fe200078e0200 */
[C---:B------:R-:W-:Y:S02]  /*0850*/  LEA R10, R9.reuse, UR5, 0x2 ;  /* 0x00000005090a7c11 */ /* 0x040fe4000f8e10ff */
        /* <DEDUP_REMOVED lines=8> */
.L_x_39:
[----:B------:R-:W-:Y:S05]  /*08e0*/  BSYNC.RELIABLE B0 ;  /* 0x0000000000007941 */ /* 0x000fea0003800100 */
.L_x_38:
[----:B------:R-:W-:Y:S01]  /*08f0*/  VIADD R3, R9, 0x1 ;  /* 0x0000000109037836 */ /* 0x000fe20000000000 */
[----:B------:R-:W-:Y:S06]  /*0900*/  BRA `(.L_x_41) ;  /* 0xfffffffc00a07947 */ /* 0x000fec000383ffff */
.L_x_40:
[----:B------:R-:W-:Y:S05]  /*0910*/  BSYNC.RECONVERGENT B2 ;  /* 0x0000000000027941 */ /* 0x000fea0003800200 */
.L_x_37:
        /* <DEDUP_REMOVED lines=9> */
.L_x_42:
[----:B------:R-:W-:Y:S05]  /*09b0*/  BSYNC.RECONVERGENT B1 ;  /* 0x0000000000017941 */ /* 0x000fea0003800200 */
.L_x_36:
        /* <DEDUP_REMOVED lines=13> */
.L_x_46:
[----:B--2---:R-:W-:Y:S01]  /*0a90*/  STG.E desc[UR8][R4.64], R3 ;  /* 0x0000000304007986 */ /* 0x004fe2000c101908 */
[----:B------:R-:W-:Y:S05]  /*0aa0*/  EXIT ;  /* 0x000000000000794d */ /* 0x000fea0003800000 */
.L_x_45:
[----:B------:R-:W-:Y:S05]  /*0ab0*/  BSYNC.RECONVERGENT B1 ;  /* 0x0000000000017941 */ /* 0x000fea0003800200 */
.L_x_44:
[----:B-1----:R-:W-:Y:S01]  /*0ac0*/  STG.E desc[UR8][R4.64], R3 ;  /* 0x0000000304007986 */ /* 0x002fe2000c101908 */
[----:B------:R-:W-:Y:S05]  /*0ad0*/  EXIT ;  /* 0x000000000000794d */ /* 0x000fea0003800000 */
.L_x_23:
[----:B------:R-:W-:-:S13]  /*0ae0*/  ISETP.GE.AND P0, PT, R6, UR4, PT ;  /* 0x0000000406007c0c */ /* 0x000fda000bf06270 */
        /* <DEDUP_REMOVED lines=9> */
.L_x_54:
[----:B------:R-:W-:Y:S01]  /*0b80*/  BSSY.RECONVERGENT B2, `(.L_x_48) ;  /* 0x0000019000027945 */ /* 0x000fe20003800200 */
.L_x_52:
        /* <DEDUP_REMOVED lines=21> */
.L_x_50:
[----:B------:R-:W-:Y:S05]  /*0ce0*/  BSYNC.RELIABLE B0 ;  /* 0x0000000000007941 */ /* 0x000fea0003800100 */
.L_x_49:
[----:B------:R-:W-:Y:S01]  /*0cf0*/  VIADD R4, R9, 0x1 ;  /* 0x0000000109047836 */ /* 0x000fe20000000000 */
[----:B------:R-:W-:Y:S06]  /*0d00*/  BRA `(.L_x_52) ;  /* 0xfffffffc00a07947 */ /* 0x000fec000383ffff */
.L_x_51:
[----:B------:R-:W-:Y:S05]  /*0d10*/  BSYNC.RECONVERGENT B2 ;  /* 0x0000000000027941 */ /* 0x000fea0003800200 */
.L_x_48:
        /* <DEDUP_REMOVED lines=9> */
.L_x_53:
[----:B------:R-:W-:Y:S05]  /*0db0*/  BSYNC.RECONVERGENT B1 ;  /* 0x0000000000017941 */ /* 0x000fea0003800200 */
.L_x_47:
        /* <DEDUP_REMOVED lines=13> */
.L_x_57:
[----:B--2---:R-:W-:Y:S01]  /*0e90*/  STG.E desc[UR8][R2.64], R5 ;  /* 0x0000000502007986 */ /* 0x004fe2000c101908 */
[----:B------:R-:W-:Y:S05]  /*0ea0*/  EXIT ;  /* 0x000000000000794d */ /* 0x000fea0003800000 */
.L_x_56:
[----:B------:R-:W-:Y:S05]  /*0eb0*/  BSYNC.RECONVERGENT B1 ;  /* 0x0000000000017941 */ /* 0x000fea0003800200 */
.L_x_55:
[----:B-1----:R-:W-:Y:S01]  /*0ec0*/  STG.E desc[UR8][R2.64], R5 ;  /* 0x0000000502007986 */ /* 0x002fe2000c101908 */
[----:B------:R-:W-:Y:S05]  /*0ed0*/  EXIT ;  /* 0x000000000000794d */ /* 0x000fea0003800000 */
.L_x_58:
        /* <DEDUP_REMOVED lines=10> */
.L_x_72:


//--------------------- .text._Z17small_sortManagerPiiiii --------------------------
	.section	.text._Z17small_sortManagerPiiiii,"ax",@progbits
	.align	128
        .global         _Z17small_sortManagerPiiiii
        .type           _Z17small_sortManagerPiiiii,@function
        .size           _Z17small_sortManagerPiiiii,(.L_x_73 - _Z17small_sortManagerPiiiii)
        .other          _Z17small_sortManagerPiiiii,@"STO_CUDA_ENTRY STV_DEFAULT"
_Z17small_sortManagerPiiiii:
.text._Z17small_sortManagerPiiiii:
[----:B------:R-:W-:Y:S01]  /*0000*/  LDC R1, c[0x0][0x37c] ;  /* 0x0000df00ff017b82 */ /* 0x000fe20000000800 */
[----:B------:R-:W0:Y:S01]  /*0010*/  S2R R0, SR_TID.X ;  /* 0x0000000000007919 */ /* 0x000e220000002100 */
[----:B------:R-:W1:Y:S01]  /*0020*/  LDCU.64 UR10, c[0x0][0x388] ;  /* 0x00007100ff0a77ac */ /* 0x000e620008000a00 */
[----:B------:R-:W2:Y:S01]  /*0030*/  LDCU.64 UR8, c[0x0][0x358] ;  /* 0x00006b00ff0877ac */ /* 0x000ea20008000a00 */
[----:B-1----:R-:W-:-:S04]  /*0040*/  UIADD3 UR4, UPT, UPT, UR11, UR10, URZ ;  /* 0x0000000a0b047290 */ /* 0x002fc8000fffe0ff */
[----:B------:R-:W-:Y:S02]  /*0050*/  BAR.SYNC.DEFER_BLOCKING 0x0 ;  /* 0x0000000000007b1d */ /* 0x000fe40000010000 */
[C---:B0-----:R-:W-:Y:S02]  /*0060*/  ISETP.GE.U32.AND P0, PT, R0.reuse, UR4, PT ;  /* 0x0000000400007c0c */ /* 0x041fe4000bf06070 */
[C---:B------:R-:W-:Y:S02]  /*0070*/  ISETP.GE.U32.AND P1, PT, R0.reuse, UR10, PT ;  /* 0x0000000a00007c0c */ /* 0x040fe4000bf26070 */
[----:B------:R-:W-:-:S11]  /*0080*/  ISETP.LT.U32.OR P0, PT, R0, UR10, P0 ;  /* 0x0000000a00007c0c */ /* 0x000fd60008701470 */
[----:B------:R-:W0:Y:S01]  /*0090*/  @!P1 S2R R7, SR_CTAID.X ;  /* 0x0000000000079919 */ /* 0x000e220000002500 */
[----:B------:R-:W1:Y:S01]  /*00a0*/  @!P1 LDC.64 R2, c[0x0][0x380] ;  /* 0x0000e000ff029b82 */ /* 0x000e620000000a00 */
[----:B------:R-:W3:Y:S07]  /*00b0*/  @!P0 S2R R9, SR_CTAID.X ;  /* 0x0000000000098919 */ /* 0x000eee0000002500 */
[----:B------:R-:W4:Y:S01]  /*00c0*/  @!P0 LDC.64 R4, c[0x0][0x380] ;  /* 0x0000e000ff048b82 */ /* 0x000f220000000a00 */
[----:B0-----:R-:W-:-:S02]  /*00d0*/  @!P1 IMAD R7, R7, UR4, R0 ;  /* 0x0000000407079c24 */ /* 0x001fc4000f8e0200 */
[----:B---3--:R-:W-:Y:S02]  /*00e0*/  @!P0 IMAD R9, R9, UR4, R0 ;  /* 0x0000000409098c24 */ /* 0x008fe4000f8e0200 */
[----:B-1----:R-:W-:-:S04]  /*00f0*/  @!P1 IMAD.WIDE.U32 R2, R7, 0x4, R2 ;  /* 0x0000000407029825 */ /* 0x002fc800078e0002 */
[----:B----4-:R-:W-:Y:S02]  /*0100*/  @!P0 IMAD.WIDE.U32 R4, R9, 0x4, R4 ;  /* 0x0000000409048825 */ /* 0x010fe400078e0004 */
[----:B--2---:R-:W2:Y:S04]  /*0110*/  @!P1 LDG.E R3, desc[UR8][R2.64] ;  /* 0x0000000802039981 */ /* 0x004ea8000c1e1900 */
[----:B------:R-:W3:Y:S01]  /*0120*/  @!P0 LDG.E R5, desc[UR8][R4.64] ;  /* 0x0000000804058981 */ /* 0x000ee2000c1e1900 */
[----:B------:R-:W0:Y:S01]  /*0130*/  S2UR UR6, SR_CgaCtaId ;  /* 0x00000000000679c3 */ /* 0x000e220000008800 */
[----:B------:R-:W-:Y:S01]  /*0140*/  UMOV UR5, 0x400 ;  /* 0x0000040000057882 */ /* 0x000fe20000000000 */
[----:B------:R-:W-:Y:S01]  /*0150*/  ISETP.GE.AND P2, PT, R0, UR4, PT ;  /* 0x0000000400007c0c */ /* 0x000fe2000bf46270 */
[----:B0-----:R-:W-:-:S06]  /*0160*/  ULEA UR5, UR6, UR5, 0x18 ;  /* 0x0000000506057291 */ /* 0x001fcc000f8ec0ff */
[----:B------:R-:W-:-:S05]  /*0170*/  LEA R6, R0, UR5, 0x2 ;  /* 0x0000000500067c11 */ /* 0x000fca000f8e10ff */
[----:B--2---:R0:W-:Y:S04]  /*0180*/  @!P1 STS [R6], R3 ;  /* 0x0000000306009388 */ /* 0x0041e80000000800 */
[----:B---3--:R0:W-:Y:S01]  /*0190*/  @!P0 STS [R6], R5 ;  /* 0x0000000506008388 */ /* 0x0081e20000000800 */
[----:B------:R-:W-:Y:S06]  /*01a0*/  BAR.SYNC.DEFER_BLOCKING 0x0 ;  /* 0x0000000000007b1d */ /* 0x000fec0000010000 */
[----:B------:R-:W-:Y:S05]  /*01b0*/  @P2 EXIT ;  /* 0x000000000000294d */ /* 0x000fea0003800000 */
[----:B------:R-:W1:Y:S01]  /*01c0*/  LDC R12, c[0x0][0x388] ;  /* 0x0000e200ff0c7b82 */ /* 0x000e620000000800 */
[C---:B------:R-:W-:Y:S01]  /*01d0*/  VIADD R2, R0.reuse, -UR10 ;  /* 0x8000000a00027c36 */ /* 0x040fe20008000000 */
[C---:B------:R-:W-:Y:S01]  /*01e0*/  ISETP.GT.AND P0, PT, R0.reuse, UR10, PT ;  /* 0x0000000a00007c0c */ /* 0x040fe2000bf04270 */
[----:B------:R-:W-:Y:S01]  /*01f0*/  BSSY.RECONVERGENT B1, `(.L_x_59) ;  /* 0x0000029000017945 */ /* 0x000fe20003800200 */
[----:B0-----:R-:W-:Y:S01]  /*0200*/  VIMNMX R3, PT, PT, R0, UR10, PT ;  /* 0x0000000a00037c48 */ /* 0x001fe2000bfe0100 */
[----:B------:R-:W0:Y:S01]  /*0210*/  LDCU UR6, c[0x0][0x38c] ;  /* 0x00007180ff0677ac */ /* 0x000e220008000800 */
[----:B------:R-:W-:-:S05]  /*0220*/  SEL R2, R2, RZ, P0 ;  /* 0x000000ff02027207 */ /* 0x000fca0000000000 */
[----:B------:R-:W-:-:S07]  /*0230*/  IMAD.MOV.U32 R4, RZ, RZ, R2 ;  /* 0x000000ffff047224 */ /* 0x000fce00078e0002 */
.L_x_66:
[----:B------:R-:W-:Y:S01]  /*0240*/  BSSY.RECONVERGENT B2, `(.L_x_60) ;  /* 0x000001a000027945 */ /* 0x000fe20003800200 */
.L_x_64:
[----:B------:R-:W-:Y:S01]  /*0250*/  IMAD.IADD R5, R3, 0x1, -R2 ;  /* 0x0000000103057824 */ /* 0x000fe200078e0a02 */
[----:B------:R-:W-:Y:S04]  /*0260*/  BSSY.RELIABLE B0, `(.L_x_61) ;  /* 0x0000015000007945 */ /* 0x000fe80003800100 */
[----:B------:R-:W-:-:S04]  /*0270*/  IABS R5, R5 ;  /* 0x0000000500057213 */ /* 0x000fc80000000000 */
[----:B------:R-:W-:-:S04]  /*0280*/  LEA.HI R5, R5, R5, RZ, 0x1 ;  /* 0x0000000505057211 */ /* 0x000fc800078f08ff */
[----:B------:R-:W-:-:S05]  /*0290*/  SHF.R.S32.HI R5, RZ, 0x1, R5 ;  /* 0x00000001ff057819 */ /* 0x000fca0000011405 */
[--C-:B------:R-:W-:Y:S02]  /*02a0*/  IMAD.IADD R8, R4, 0x1, R5.reuse ;  /* 0x0000000104087824 */ /* 0x100fe400078e0205 */
[----:B------:R-:W-:-:S03]  /*02b0*/  IMAD.IADD R7, R3, 0x1, -R5 ;  /* 0x0000000103077824 */ /* 0x000fc600078e0a05 */
[----:B0-----:R-:W-:-:S04]  /*02c0*/  ISETP.GT.AND P0, PT, R8, UR6, PT ;  /* 0x0000000608007c0c */ /* 0x001fc8000bf04270 */
[----:B------:R-:W-:-:S13]  /*02d0*/  ISETP.LT.OR P0, PT, R7, RZ, P0 ;  /* 0x000000ff0700720c */ /* 0x000fda0000701670 */
[----:B------:R-:W-:Y:S05]  /*02e0*/  @P0 BRA `(.L_x_62) ;  /* 0x0000000000300947 */ /* 0x000fea0003800000 */
[C---:B------:R-:W-:Y:S01]  /*02f0*/  ISETP.NE.AND P0, PT, R8.reuse, RZ, PT ;  /* 0x000000ff0800720c */ /* 0x040fe20003f05270 */
[----:B-1----:R-:W-:Y:S01]  /*0300*/  IMAD.IADD R5, R8, 0x1, R12 ;  /* 0x0000000108057824 */ /* 0x002fe200078e020c */
[C---:B------:R-:W-:Y:S02]  /*0310*/  LEA R9, R7.reuse, UR5, 0x2 ;  /* 0x0000000507097c11 */ /* 0x040fe4000f8e10ff */
[----:B------:R-:W-:Y:S02]  /*0320*/  ISETP.EQ.OR P0, PT, R7, R12, !P0 ;  /* 0x0000000c0700720c */ /* 0x000fe40004702670 */
[----:B------:R-:W-:-:S11]  /*0330*/  LEA R10, R5, UR5, 0x2 ;  /* 0x00000005050a7c11 */ /* 0x000fd6000f8e10ff */
[----:B------:R-:W-:Y:S05]  /*0340*/  @P0 BREAK.RELIABLE B0 ;  /* 0x0000000000000942 */ /* 0x000fea0003800100 */
[----:B------:R-:W-:Y:S05]  /*0350*/  @P0 BRA `(.L_x_63) ;  /* 0x0000000000200947 */ /* 0x000fea0003800000 */
[----:B------:R-:W-:Y:S04]  /*0360*/  LDS R5, [R9] ;  /* 0x0000000009057984 */ /* 0x000fe80000000800 */
[----:B------:R-:W0:Y:S02]  /*0370*/  LDS R6, [R10+-0x4] ;  /* 0xfffffc000a067984 */ /* 0x000e240000000800 */
[----:B0-----:R-:W-:-:S13]  /*0380*/  ISETP.GT.AND P0, PT, R5, R6, PT ;  /* 0x000000060500720c */ /* 0x001fda0003f04270 */
[----:B------:R-:W-:Y:S05]  /*0390*/  @P0 BREAK.RELIABLE B0 ;  /* 0x0000000000000942 */ /* 0x000fea0003800100 */
[----:B------:R-:W-:Y:S05]  /*03a0*/  @P0 BRA `(.L_x_63) ;  /* 0x00000000000c0947 */ /* 0x000fea0003800000 */
.L_x_62:
[----:B------:R-:W-:Y:S05]  /*03b0*/  BSYNC.RELIABLE B0 ;  /* 0x0000000000007941 */ /* 0x000fea0003800100 */
.L_x_61:
[----:B------:R-:W-:Y:S01]  /*03c0*/  VIADD R2, R7, 0x1 ;  /* 0x0000000107027836 */ /* 0x000fe20000000000 */
[----:B------:R-:W-:Y:S06]  /*03d0*/  BRA `(.L_x_64) ;  /* 0xfffffffc009c7947 */ /* 0x000fec000383ffff */
.L_x_63:
[----:B------:R-:W-:Y:S05]  /*03e0*/  BSYNC.RECONVERGENT B2 ;  /* 0x0000000000027941 */ /* 0x000fea0003800200 */
.L_x_60:
        /* <DEDUP_REMOVED lines=9> */
.L_x_65:
[----:B------:R-:W-:Y:S05]  /*0480*/  BSYNC.RECONVERGENT B1 ;  /* 0x0000000000017941 */ /* 0x000fea0003800200 */
.L_x_59:
        /* <DEDUP_REMOVED lines=8> */
[----:B------:R-:W-:Y:S04]  /*0510*/  LDS R2, [R9] ;  /* 0x0000000009027984 */ /* 0x000fe80000000800 */
[----:B--2---:R-:W2:Y:S02]  /*0520*/  LDS R5, [R10] ;  /* 0x000000000a057984 */ /* 0x004ea40000000800 */
[----:B--2---:R-:W-:-:S13]  /*0530*/  ISETP.GT.AND P0, PT, R2, R5, PT ;  /* 0x000000050200720c */ /* 0x004fda0003f04270 */
[----:B------:R-:W-:Y:S05]  /*0540*/  @P0 BRA `(.L_x_68) ;  /* 0x00000000001c0947 */ /* 0x000fea0003800000 */
[----:B------:R-:W-:-:S07]  /*0550*/  IMAD.MOV.U32 R5, RZ, RZ, R2 ;  /* 0x000000ffff057224 */ /* 0x000fce00078e0002 */
.L_x_69:
[----:B------:R-:W3:Y:S01]  /*0560*/  S2R R7, SR_CTAID.X ;  /* 0x0000000000077919 */ /* 0x000ee20000002500 */
[----:B------:R-:W4:Y:S01]  /*0570*/  LDC.64 R2, c[0x0][0x380] ;  /* 0x0000e000ff027b82 */ /* 0x000f220000000a00 */
[----:B---3--:R-:W-:-:S04]  /*0580*/  IMAD R7, R7, UR4, R0 ;  /* 0x0000000407077c24 */ /* 0x008fc8000f8e0200 */
[----:B----4-:R-:W-:-:S05]  /*0590*/  IMAD.WIDE.U32 R2, R7, 0x4, R2 ;  /* 0x0000000407027825 */ /* 0x010fca00078e0002 */
[----:B--2---:R-:W-:Y:S01]  /*05a0*/  STG.E desc[UR8][R2.64], R5 ;  /* 0x0000000502007986 */ /* 0x004fe2000c101908 */
[----:B------:R-:W-:Y:S05]  /*05b0*/  EXIT ;  /* 0x000000000000794d */ /* 0x000fea0003800000 */
.L_x_68:
[----:B------:R-:W-:Y:S05]  /*05c0*/  BSYNC.RECONVERGENT B1 ;  /* 0x0000000000017941 */ /* 0x000fea0003800200 */
.L_x_67:
[----:B------:R-:W2:Y:S01]  /*05d0*/  S2R R7, SR_CTAID.X ;  /* 0x0000000000077919 */ /* 0x000ea20000002500 */
[----:B------:R-:W3:Y:S01]  /*05e0*/  LDC.64 R2, c[0x0][0x380] ;  /* 0x0000e000ff027b82 */ /* 0x000ee20000000a00 */
[----:B--2---:R-:W-:-:S04]  /*05f0*/  IMAD R7, R7, UR4, R0 ;  /* 0x0000000407077c24 */ /* 0x004fc8000f8e0200 */
[----:B---3--:R-:W-:-:S05]  /*0600*/  IMAD.WIDE.U32 R2, R7, 0x4, R2 ;  /* 0x0000000407027825 */ /* 0x008fca00078e0002 */
[----:B-1----:R-:W-:Y:S01]  /*0610*/  STG.E desc[UR8][R2.64], R5 ;  /* 0x0000000502007986 */ /* 0x002fe2000c101908 */
[----:B------:R-:W-:Y:S05]  /*0620*/  EXIT ;  /* 0x000000000000794d */ /* 0x000fea0003800000 */
.L_x_70:
        /* <DEDUP_REMOVED lines=13> */
.L_x_73:


//--------------------- .nv.global.init           --------------------------
	.section	.nv.global.init,"aw",@progbits
.nv.global.init:
	.type		$str,@object
	.size		$str,(.L_0 - $str)
$str:
        /*0000*/ 	.byte	0x45, 0x52, 0x52, 0x4f, 0x52, 0x20, 0x74, 0x68, 0x72, 0x65, 0x61, 0x64, 0x20, 0x6e, 0x75, 0x6d
        /*0010*/ 	.byte	0x20, 0x25, 0x64, 0x20, 0x62, 0x6c, 0x6f, 0x63, 0x6b, 0x20, 0x25, 0x64, 0x00
.L_0:


//--------------------- .nv.shared.reserved.0     --------------------------
	.section	.nv.shared.reserved.0,"aw",@nobits
	.weak		__nv_reservedSMEM_offset_0_alias
	.size		__nv_reservedSMEM_offset_0_alias, 0, 64
	.other		__nv_reservedSMEM_offset_0_alias,@"STO_CUDA_RESERVED_SHARED STV_DEFAULT"
__nv_reservedSMEM_offset_0_alias:
	.zero		0
	.zero		64


//--------------------- .nv.shared._Z28small_sortManager_extraSlicePiiiiiii --------------------------
	.section	.nv.shared._Z28small_sortManager_extraSlicePiiiiiii,"aw",@nobits
	.sectionflags	@""
	.align	4
.nv.shared._Z28small_sortManager_extraSlicePiiiiiii:
	.zero		5120


//--------------------- .nv.shared._Z17small_sortManagerPiiiii --------------------------
	.section	.nv.shared._Z17small_sortManagerPiiiii,"aw",@nobits
	.sectionflags	@""
	.align	4
.nv.shared._Z17small_sortManagerPiiiii:
	.zero		5120


//--------------------- .nv.constant0._Z15sortManager_GPUPiS_S_S_iii --------------------------
	.section	.nv.constant0._Z15sortManager_GPUPiS_S_S_iii,"a",@progbits
	.sectionflags	@""
	.align	4
.nv.constant0._Z15sortManager_GPUPiS_S_S_iii:
	.zero		940


//--------------------- .nv.constant0._Z28small_sortManager_extraSlicePiiiiiii --------------------------
	.section	.nv.constant0._Z28small_sortManager_extraSlicePiiiiiii,"a",@progbits
	.sectionflags	@""
	.align	4
.nv.constant0._Z28small_sortManager_extraSlicePiiiiiii:
	.zero		928


//--------------------- .nv.constant0._Z17small_sortManagerPiiiii --------------------------
	.section	.nv.constant0._Z17small_sortManagerPiiiii,"a",@progbits
	.sectionflags	@""
	.align	4
.nv.constant0._Z17small_sortManagerPiiiii:
	.zero		920


//--------------------- SYMBOLS --------------------------

	.type		.nv.reservedSmem.offset0,@object
	.size		.nv.reservedSmem.offset0,0x4
	.type		.nv.reservedSmem.cap,@object
	.size		.nv.reservedSmem.cap,0x4
	.type		vprintf,@function
